//
// Generated by NVIDIA NVVM Compiler
//
// Compiler Build ID: CL-36424714
// Cuda compilation tools, release 13.0, V13.0.88
// Based on NVVM 20.0.0
//

.version 9.0
.target sm_100
.address_size 64

	// .globl	_Z17convolutionRowGPUPdS_iiii
.const .align 8 .b8 d_Filter[4104];
.extern .shared .align 16 .b8 s_data[];

.visible .entry _Z17convolutionRowGPUPdS_iiii(
	.param .u64 .ptr .align 1 _Z17convolutionRowGPUPdS_iiii_param_0,
	.param .u64 .ptr .align 1 _Z17convolutionRowGPUPdS_iiii_param_1,
	.param .u32 _Z17convolutionRowGPUPdS_iiii_param_2,
	.param .u32 _Z17convolutionRowGPUPdS_iiii_param_3,
	.param .u32 _Z17convolutionRowGPUPdS_iiii_param_4,
	.param .u32 _Z17convolutionRowGPUPdS_iiii_param_5
)
{
	.reg .pred 	%p<52>;
	.reg .b32 	%r<83>;
	.reg .b64 	%rd<29>;
	.reg .b64 	%fd<105>;

	ld.param.u64 	%rd8, [_Z17convolutionRowGPUPdS_iiii_param_0];
	ld.param.u64 	%rd9, [_Z17convolutionRowGPUPdS_iiii_param_1];
	ld.param.u32 	%r31, [_Z17convolutionRowGPUPdS_iiii_param_2];
	ld.param.u32 	%r33, [_Z17convolutionRowGPUPdS_iiii_param_3];
	ld.param.u32 	%r32, [_Z17convolutionRowGPUPdS_iiii_param_5];
	cvta.to.global.u64 	%rd10, %rd9;
	shl.b32 	%r1, %r32, 1;
	add.s32 	%r34, %r1, %r33;
	mov.u32 	%r2, %tid.x;
	mov.u32 	%r35, %ntid.x;
	mov.u32 	%r36, %ctaid.x;
	mad.lo.s32 	%r37, %r35, %r36, %r2;
	add.s32 	%r38, %r37, %r32;
	mov.u32 	%r39, %tid.y;
	mov.u32 	%r40, %ntid.y;
	mov.u32 	%r41, %ctaid.y;
	mad.lo.s32 	%r42, %r40, %r41, %r39;
	add.s32 	%r43, %r42, %r32;
	mad.lo.s32 	%r3, %r34, %r43, %r38;
	mul.wide.s32 	%rd11, %r3, 8;
	add.s64 	%rd1, %rd10, %rd11;
	ld.global.f64 	%fd67, [%rd1];
	mad.lo.s32 	%r4, %r31, %r39, %r2;
	shl.b32 	%r44, %r4, 3;
	mov.u32 	%r45, s_data;
	add.s32 	%r5, %r45, %r44;
	st.shared.f64 	[%r5], %fd67;
	bar.sync 	0;
	setp.lt.s32 	%p1, %r32, 0;
	mov.f64 	%fd104, 0d0000000000000000;
	@%p1 bra 	$L__BB0_55;
	neg.s32 	%r81, %r32;
	setp.lt.u32 	%p2, %r1, 7;
	mov.f64 	%fd99, 0d0000000000000000;
	@%p2 bra 	$L__BB0_29;
	add.s32 	%r46, %r1, 1;
	sub.s32 	%r79, 3, %r32;
	and.b32  	%r47, %r46, 2147483640;
	neg.s32 	%r78, %r47;
	sub.s32 	%r77, %r2, %r32;
	shl.b32 	%r49, %r32, 3;
	sub.s32 	%r50, %r44, %r49;
	add.s32 	%r52, %r50, %r45;
	add.s32 	%r76, %r52, 32;
	mov.f64 	%fd99, 0d0000000000000000;
	mov.u64 	%rd14, d_Filter;
	mov.u32 	%r75, %r1;
$L__BB0_3:
	.pragma "nounroll";
	add.s32 	%r53, %r79, -3;
	setp.lt.s32 	%p3, %r77, 0;
	setp.ge.s32 	%p4, %r77, %r31;
	mul.wide.s32 	%rd12, %r53, 8;
	add.s64 	%rd2, %rd1, %rd12;
	or.pred  	%p5, %p3, %p4;
	@%p5 bra 	$L__BB0_5;
	ld.shared.f64 	%fd86, [%r76+-32];
	bra.uni 	$L__BB0_6;
$L__BB0_5:
	ld.global.f64 	%fd86, [%rd2];
$L__BB0_6:
	mul.wide.s32 	%rd13, %r75, 8;
	add.s64 	%rd3, %rd14, %rd13;
	ld.const.f64 	%fd70, [%rd3];
	fma.rn.f64 	%fd5, %fd86, %fd70, %fd99;
	add.s32 	%r54, %r77, 1;
	setp.gt.s32 	%p6, %r54, -1;
	setp.lt.s32 	%p7, %r54, %r31;
	and.pred  	%p8, %p6, %p7;
	@%p8 bra 	$L__BB0_8;
	ld.global.f64 	%fd87, [%rd2+8];
	bra.uni 	$L__BB0_9;
$L__BB0_8:
	ld.shared.f64 	%fd87, [%r76+-24];
$L__BB0_9:
	ld.const.f64 	%fd71, [%rd3+-8];
	fma.rn.f64 	%fd9, %fd87, %fd71, %fd5;
	add.s32 	%r55, %r77, 2;
	setp.gt.s32 	%p9, %r55, -1;
	setp.lt.s32 	%p10, %r55, %r31;
	and.pred  	%p11, %p9, %p10;
	@%p11 bra 	$L__BB0_11;
	ld.global.f64 	%fd88, [%rd2+16];
	bra.uni 	$L__BB0_12;
$L__BB0_11:
	ld.shared.f64 	%fd88, [%r76+-16];
$L__BB0_12:
	ld.const.f64 	%fd72, [%rd3+-16];
	fma.rn.f64 	%fd13, %fd88, %fd72, %fd9;
	add.s32 	%r56, %r77, 3;
	setp.gt.s32 	%p12, %r56, -1;
	setp.lt.s32 	%p13, %r56, %r31;
	and.pred  	%p14, %p12, %p13;
	@%p14 bra 	$L__BB0_14;
	ld.global.f64 	%fd89, [%rd2+24];
	bra.uni 	$L__BB0_15;
$L__BB0_14:
	ld.shared.f64 	%fd89, [%r76+-8];
$L__BB0_15:
	ld.const.f64 	%fd73, [%rd3+-24];
	fma.rn.f64 	%fd17, %fd89, %fd73, %fd13;
	add.s32 	%r57, %r77, 4;
	setp.gt.s32 	%p15, %r57, -1;
	setp.lt.s32 	%p16, %r57, %r31;
	and.pred  	%p17, %p15, %p16;
	@%p17 bra 	$L__BB0_17;
	ld.global.f64 	%fd90, [%rd2+32];
	bra.uni 	$L__BB0_18;
$L__BB0_17:
	ld.shared.f64 	%fd90, [%r76];
$L__BB0_18:
	ld.const.f64 	%fd74, [%rd3+-32];
	fma.rn.f64 	%fd21, %fd90, %fd74, %fd17;
	add.s32 	%r58, %r77, 5;
	setp.gt.s32 	%p18, %r58, -1;
	setp.lt.s32 	%p19, %r58, %r31;
	and.pred  	%p20, %p18, %p19;
	@%p20 bra 	$L__BB0_20;
	ld.global.f64 	%fd91, [%rd2+40];
	bra.uni 	$L__BB0_21;
$L__BB0_20:
	ld.shared.f64 	%fd91, [%r76+8];
$L__BB0_21:
	ld.const.f64 	%fd75, [%rd3+-40];
	fma.rn.f64 	%fd25, %fd91, %fd75, %fd21;
	add.s32 	%r59, %r77, 6;
	setp.gt.s32 	%p21, %r59, -1;
	setp.lt.s32 	%p22, %r59, %r31;
	and.pred  	%p23, %p21, %p22;
	@%p23 bra 	$L__BB0_23;
	ld.global.f64 	%fd92, [%rd2+48];
	bra.uni 	$L__BB0_24;
$L__BB0_23:
	ld.shared.f64 	%fd92, [%r76+16];
$L__BB0_24:
	ld.const.f64 	%fd76, [%rd3+-48];
	fma.rn.f64 	%fd29, %fd92, %fd76, %fd25;
	add.s32 	%r60, %r77, 7;
	setp.gt.s32 	%p24, %r60, -1;
	setp.lt.s32 	%p25, %r60, %r31;
	and.pred  	%p26, %p24, %p25;
	@%p26 bra 	$L__BB0_26;
	ld.global.f64 	%fd93, [%rd2+56];
	bra.uni 	$L__BB0_27;
$L__BB0_26:
	ld.shared.f64 	%fd93, [%r76+24];
$L__BB0_27:
	ld.const.f64 	%fd77, [%rd3+-56];
	fma.rn.f64 	%fd99, %fd93, %fd77, %fd29;
	add.s32 	%r79, %r79, 8;
	add.s32 	%r78, %r78, 8;
	add.s32 	%r77, %r77, 8;
	add.s32 	%r76, %r76, 64;
	add.s32 	%r75, %r75, -8;
	setp.ne.s32 	%p27, %r78, 0;
	@%p27 bra 	$L__BB0_3;
	add.s32 	%r81, %r79, -3;
$L__BB0_29:
	and.b32  	%r61, %r1, 6;
	setp.lt.u32 	%p28, %r61, 3;
	@%p28 bra 	$L__BB0_43;
	add.s32 	%r23, %r81, %r2;
	setp.gt.s32 	%p29, %r23, -1;
	setp.lt.s32 	%p30, %r23, %r31;
	and.pred  	%p31, %p29, %p30;
	mul.wide.s32 	%rd15, %r81, 8;
	add.s64 	%rd4, %rd1, %rd15;
	shl.b32 	%r62, %r81, 3;
	add.s32 	%r24, %r5, %r62;
	@%p31 bra 	$L__BB0_32;
	ld.global.f64 	%fd95, [%rd4];
	bra.uni 	$L__BB0_33;
$L__BB0_32:
	ld.shared.f64 	%fd95, [%r24];
$L__BB0_33:
	sub.s32 	%r63, %r32, %r81;
	mul.wide.s32 	%rd16, %r63, 8;
	mov.u64 	%rd17, d_Filter;
	add.s64 	%rd5, %rd17, %rd16;
	ld.const.f64 	%fd78, [%rd5];
	fma.rn.f64 	%fd38, %fd95, %fd78, %fd99;
	add.s32 	%r64, %r23, 1;
	setp.gt.s32 	%p32, %r64, -1;
	setp.lt.s32 	%p33, %r64, %r31;
	and.pred  	%p34, %p32, %p33;
	@%p34 bra 	$L__BB0_35;
	ld.global.f64 	%fd96, [%rd4+8];
	bra.uni 	$L__BB0_36;
$L__BB0_35:
	ld.shared.f64 	%fd96, [%r24+8];
$L__BB0_36:
	ld.const.f64 	%fd79, [%rd5+-8];
	fma.rn.f64 	%fd42, %fd96, %fd79, %fd38;
	add.s32 	%r65, %r23, 2;
	setp.gt.s32 	%p35, %r65, -1;
	setp.lt.s32 	%p36, %r65, %r31;
	and.pred  	%p37, %p35, %p36;
	@%p37 bra 	$L__BB0_38;
	ld.global.f64 	%fd97, [%rd4+16];
	bra.uni 	$L__BB0_39;
$L__BB0_38:
	ld.shared.f64 	%fd97, [%r24+16];
$L__BB0_39:
	ld.const.f64 	%fd80, [%rd5+-16];
	fma.rn.f64 	%fd46, %fd97, %fd80, %fd42;
	add.s32 	%r66, %r23, 3;
	setp.gt.s32 	%p38, %r66, -1;
	setp.lt.s32 	%p39, %r66, %r31;
	and.pred  	%p40, %p38, %p39;
	@%p40 bra 	$L__BB0_41;
	ld.global.f64 	%fd98, [%rd4+24];
	bra.uni 	$L__BB0_42;
$L__BB0_41:
	ld.shared.f64 	%fd98, [%r24+24];
$L__BB0_42:
	ld.const.f64 	%fd81, [%rd5+-24];
	fma.rn.f64 	%fd99, %fd98, %fd81, %fd46;
	add.s32 	%r81, %r81, 4;
$L__BB0_43:
	and.b32  	%r67, %r32, 1;
	setp.eq.b32 	%p41, %r67, 1;
	not.pred 	%p42, %p41;
	@%p42 bra 	$L__BB0_51;
	add.s32 	%r27, %r81, %r2;
	setp.gt.s32 	%p43, %r27, -1;
	setp.lt.s32 	%p44, %r27, %r31;
	and.pred  	%p45, %p43, %p44;
	mul.wide.s32 	%rd18, %r81, 8;
	add.s64 	%rd6, %rd1, %rd18;
	shl.b32 	%r68, %r81, 3;
	add.s32 	%r28, %r5, %r68;
	@%p45 bra 	$L__BB0_46;
	ld.global.f64 	%fd100, [%rd6];
	bra.uni 	$L__BB0_47;
$L__BB0_46:
	ld.shared.f64 	%fd100, [%r28];
$L__BB0_47:
	sub.s32 	%r69, %r32, %r81;
	mul.wide.s32 	%rd19, %r69, 8;
	mov.u64 	%rd20, d_Filter;
	add.s64 	%rd7, %rd20, %rd19;
	ld.const.f64 	%fd82, [%rd7];
	fma.rn.f64 	%fd55, %fd100, %fd82, %fd99;
	add.s32 	%r70, %r27, 1;
	setp.gt.s32 	%p46, %r70, -1;
	setp.lt.s32 	%p47, %r70, %r31;
	and.pred  	%p48, %p46, %p47;
	@%p48 bra 	$L__BB0_49;
	ld.global.f64 	%fd101, [%rd6+8];
	bra.uni 	$L__BB0_50;
$L__BB0_49:
	ld.shared.f64 	%fd101, [%r28+8];
$L__BB0_50:
	ld.const.f64 	%fd83, [%rd7+-8];
	fma.rn.f64 	%fd99, %fd101, %fd83, %fd55;
	add.s32 	%r81, %r81, 2;
$L__BB0_51:
	add.s32 	%r71, %r81, %r2;
	setp.gt.s32 	%p49, %r71, -1;
	setp.lt.s32 	%p50, %r71, %r31;
	and.pred  	%p51, %p49, %p50;
	@%p51 bra 	$L__BB0_53;
	mul.wide.s32 	%rd21, %r81, 8;
	add.s64 	%rd22, %rd1, %rd21;
	ld.global.f64 	%fd103, [%rd22];
	bra.uni 	$L__BB0_54;
$L__BB0_53:
	shl.b32 	%r72, %r81, 3;
	add.s32 	%r73, %r5, %r72;
	ld.shared.f64 	%fd103, [%r73];
$L__BB0_54:
	sub.s32 	%r74, %r32, %r81;
	mul.wide.s32 	%rd23, %r74, 8;
	mov.u64 	%rd24, d_Filter;
	add.s64 	%rd25, %rd24, %rd23;
	ld.const.f64 	%fd84, [%rd25];
	fma.rn.f64 	%fd104, %fd103, %fd84, %fd99;
$L__BB0_55:
	cvta.to.global.u64 	%rd26, %rd8;
	add.s64 	%rd28, %rd26, %rd11;
	st.global.f64 	[%rd28], %fd104;
	ret;

}
	// .globl	_Z20convolutionColumnGPUPdS_iiii
.visible .entry _Z20convolutionColumnGPUPdS_iiii(
	.param .u64 .ptr .align 1 _Z20convolutionColumnGPUPdS_iiii_param_0,
	.param .u64 .ptr .align 1 _Z20convolutionColumnGPUPdS_iiii_param_1,
	.param .u32 _Z20convolutionColumnGPUPdS_iiii_param_2,
	.param .u32 _Z20convolutionColumnGPUPdS_iiii_param_3,
	.param .u32 _Z20convolutionColumnGPUPdS_iiii_param_4,
	.param .u32 _Z20convolutionColumnGPUPdS_iiii_param_5
)
{
	.reg .pred 	%p<52>;
	.reg .b32 	%r<208>;
	.reg .b64 	%rd<52>;
	.reg .b64 	%fd<105>;

	ld.param.u64 	%rd6, [_Z20convolutionColumnGPUPdS_iiii_param_1];
	ld.param.u32 	%r67, [_Z20convolutionColumnGPUPdS_iiii_param_2];
	ld.param.u32 	%r68, [_Z20convolutionColumnGPUPdS_iiii_param_3];
	ld.param.u32 	%r69, [_Z20convolutionColumnGPUPdS_iiii_param_5];
	cvta.to.global.u64 	%rd1, %rd6;
	shl.b32 	%r1, %r69, 1;
	add.s32 	%r2, %r1, %r68;
	mov.u32 	%r3, %tid.x;
	mov.u32 	%r70, %ntid.x;
	mov.u32 	%r71, %ctaid.x;
	mul.lo.s32 	%r4, %r70, %r71;
	add.s32 	%r72, %r4, %r3;
	add.s32 	%r5, %r72, %r69;
	mov.u32 	%r6, %tid.y;
	mov.u32 	%r73, %ntid.y;
	mov.u32 	%r74, %ctaid.y;
	mad.lo.s32 	%r7, %r73, %r74, %r6;
	add.s32 	%r8, %r7, %r69;
	mad.lo.s32 	%r9, %r2, %r8, %r5;
	mul.wide.s32 	%rd7, %r9, 8;
	add.s64 	%rd8, %rd1, %rd7;
	ld.global.f64 	%fd67, [%rd8];
	mad.lo.s32 	%r75, %r67, %r6, %r3;
	shl.b32 	%r76, %r75, 3;
	mov.u32 	%r192, s_data;
	add.s32 	%r78, %r192, %r76;
	st.shared.f64 	[%r78], %fd67;
	bar.sync 	0;
	setp.lt.s32 	%p1, %r69, 0;
	mov.f64 	%fd104, 0d0000000000000000;
	@%p1 bra 	$L__BB1_55;
	neg.s32 	%r206, %r69;
	setp.lt.u32 	%p2, %r1, 7;
	mov.f64 	%fd99, 0d0000000000000000;
	@%p2 bra 	$L__BB1_29;
	add.s32 	%r80, %r1, 1;
	sub.s32 	%r204, 3, %r69;
	and.b32  	%r81, %r80, 2147483640;
	neg.s32 	%r203, %r81;
	add.s32 	%r82, %r3, %r69;
	add.s32 	%r83, %r82, %r4;
	add.s32 	%r84, %r7, 7;
	mad.lo.s32 	%r202, %r84, %r2, %r83;
	add.s32 	%r85, %r7, 6;
	mad.lo.s32 	%r201, %r85, %r2, %r83;
	add.s32 	%r86, %r7, 5;
	mad.lo.s32 	%r200, %r86, %r2, %r83;
	add.s32 	%r87, %r7, 4;
	mad.lo.s32 	%r199, %r87, %r2, %r83;
	add.s32 	%r88, %r7, 3;
	mad.lo.s32 	%r198, %r88, %r2, %r83;
	add.s32 	%r89, %r7, 2;
	mad.lo.s32 	%r197, %r89, %r2, %r83;
	mul.lo.s32 	%r90, %r7, %r2;
	add.s32 	%r196, %r83, %r90;
	add.s32 	%r91, %r90, %r2;
	add.s32 	%r195, %r83, %r91;
	sub.s32 	%r193, %r6, %r69;
	mad.lo.s32 	%r92, %r67, %r193, %r67;
	shl.b32 	%r93, %r92, 3;
	shl.b32 	%r94, %r3, 3;
	add.s32 	%r22, %r93, %r94;
	add.s32 	%r95, %r193, 2;
	mul.lo.s32 	%r96, %r67, %r95;
	shl.b32 	%r97, %r96, 3;
	add.s32 	%r23, %r97, %r94;
	add.s32 	%r98, %r193, 4;
	mul.lo.s32 	%r99, %r67, %r98;
	shl.b32 	%r100, %r99, 3;
	add.s32 	%r24, %r100, %r94;
	add.s32 	%r101, %r193, 5;
	mul.lo.s32 	%r102, %r67, %r101;
	shl.b32 	%r103, %r102, 3;
	add.s32 	%r25, %r103, %r94;
	add.s32 	%r104, %r193, 6;
	mul.lo.s32 	%r105, %r67, %r104;
	shl.b32 	%r106, %r105, 3;
	add.s32 	%r26, %r106, %r94;
	add.s32 	%r107, %r193, 7;
	mul.lo.s32 	%r108, %r67, %r107;
	shl.b32 	%r109, %r108, 3;
	add.s32 	%r27, %r109, %r94;
	mov.f64 	%fd99, 0d0000000000000000;
	mov.u64 	%rd12, d_Filter;
	mov.u32 	%r194, %r1;
$L__BB1_3:
	.pragma "nounroll";
	setp.lt.s32 	%p3, %r193, 0;
	setp.ge.s32 	%p4, %r193, %r67;
	or.pred  	%p5, %p3, %p4;
	@%p5 bra 	$L__BB1_5;
	sub.s32 	%r110, %r6, %r69;
	mul.lo.s32 	%r111, %r67, %r110;
	shl.b32 	%r112, %r111, 3;
	shl.b32 	%r113, %r3, 3;
	add.s32 	%r114, %r112, %r113;
	add.s32 	%r115, %r192, %r114;
	ld.shared.f64 	%fd86, [%r115];
	bra.uni 	$L__BB1_6;
$L__BB1_5:
	mul.wide.s32 	%rd9, %r196, 8;
	add.s64 	%rd10, %rd1, %rd9;
	ld.global.f64 	%fd86, [%rd10];
$L__BB1_6:
	mul.wide.s32 	%rd11, %r194, 8;
	add.s64 	%rd2, %rd12, %rd11;
	ld.const.f64 	%fd70, [%rd2];
	fma.rn.f64 	%fd5, %fd86, %fd70, %fd99;
	add.s32 	%r116, %r193, 1;
	setp.gt.s32 	%p6, %r116, -1;
	setp.lt.s32 	%p7, %r116, %r67;
	and.pred  	%p8, %p6, %p7;
	@%p8 bra 	$L__BB1_8;
	mul.wide.s32 	%rd13, %r195, 8;
	add.s64 	%rd14, %rd1, %rd13;
	ld.global.f64 	%fd87, [%rd14];
	bra.uni 	$L__BB1_9;
$L__BB1_8:
	add.s32 	%r117, %r192, %r22;
	ld.shared.f64 	%fd87, [%r117];
$L__BB1_9:
	ld.const.f64 	%fd71, [%rd2+-8];
	fma.rn.f64 	%fd9, %fd87, %fd71, %fd5;
	add.s32 	%r118, %r193, 2;
	setp.gt.s32 	%p9, %r118, -1;
	setp.lt.s32 	%p10, %r118, %r67;
	and.pred  	%p11, %p9, %p10;
	@%p11 bra 	$L__BB1_11;
	mul.wide.s32 	%rd15, %r197, 8;
	add.s64 	%rd16, %rd1, %rd15;
	ld.global.f64 	%fd88, [%rd16];
	bra.uni 	$L__BB1_12;
$L__BB1_11:
	add.s32 	%r119, %r192, %r23;
	ld.shared.f64 	%fd88, [%r119];
$L__BB1_12:
	ld.const.f64 	%fd72, [%rd2+-16];
	fma.rn.f64 	%fd13, %fd88, %fd72, %fd9;
	add.s32 	%r120, %r193, 3;
	setp.gt.s32 	%p12, %r120, -1;
	setp.lt.s32 	%p13, %r120, %r67;
	and.pred  	%p14, %p12, %p13;
	@%p14 bra 	$L__BB1_14;
	mul.wide.s32 	%rd17, %r198, 8;
	add.s64 	%rd18, %rd1, %rd17;
	ld.global.f64 	%fd89, [%rd18];
	bra.uni 	$L__BB1_15;
$L__BB1_14:
	sub.s32 	%r121, %r6, %r69;
	add.s32 	%r122, %r121, 3;
	mul.lo.s32 	%r123, %r67, %r122;
	shl.b32 	%r124, %r123, 3;
	shl.b32 	%r125, %r3, 3;
	add.s32 	%r126, %r124, %r125;
	add.s32 	%r127, %r192, %r126;
	ld.shared.f64 	%fd89, [%r127];
$L__BB1_15:
	ld.const.f64 	%fd73, [%rd2+-24];
	fma.rn.f64 	%fd17, %fd89, %fd73, %fd13;
	add.s32 	%r128, %r193, 4;
	setp.gt.s32 	%p15, %r128, -1;
	setp.lt.s32 	%p16, %r128, %r67;
	and.pred  	%p17, %p15, %p16;
	@%p17 bra 	$L__BB1_17;
	mul.wide.s32 	%rd19, %r199, 8;
	add.s64 	%rd20, %rd1, %rd19;
	ld.global.f64 	%fd90, [%rd20];
	bra.uni 	$L__BB1_18;
$L__BB1_17:
	add.s32 	%r129, %r192, %r24;
	ld.shared.f64 	%fd90, [%r129];
$L__BB1_18:
	ld.const.f64 	%fd74, [%rd2+-32];
	fma.rn.f64 	%fd21, %fd90, %fd74, %fd17;
	add.s32 	%r130, %r193, 5;
	setp.gt.s32 	%p18, %r130, -1;
	setp.lt.s32 	%p19, %r130, %r67;
	and.pred  	%p20, %p18, %p19;
	@%p20 bra 	$L__BB1_20;
	mul.wide.s32 	%rd21, %r200, 8;
	add.s64 	%rd22, %rd1, %rd21;
	ld.global.f64 	%fd91, [%rd22];
	bra.uni 	$L__BB1_21;
$L__BB1_20:
	add.s32 	%r131, %r192, %r25;
	ld.shared.f64 	%fd91, [%r131];
$L__BB1_21:
	ld.const.f64 	%fd75, [%rd2+-40];
	fma.rn.f64 	%fd25, %fd91, %fd75, %fd21;
	add.s32 	%r132, %r193, 6;
	setp.gt.s32 	%p21, %r132, -1;
	setp.lt.s32 	%p22, %r132, %r67;
	and.pred  	%p23, %p21, %p22;
	@%p23 bra 	$L__BB1_23;
	mul.wide.s32 	%rd23, %r201, 8;
	add.s64 	%rd24, %rd1, %rd23;
	ld.global.f64 	%fd92, [%rd24];
	bra.uni 	$L__BB1_24;
$L__BB1_23:
	add.s32 	%r133, %r192, %r26;
	ld.shared.f64 	%fd92, [%r133];
$L__BB1_24:
	ld.const.f64 	%fd76, [%rd2+-48];
	fma.rn.f64 	%fd29, %fd92, %fd76, %fd25;
	add.s32 	%r134, %r193, 7;
	setp.gt.s32 	%p24, %r134, -1;
	setp.lt.s32 	%p25, %r134, %r67;
	and.pred  	%p26, %p24, %p25;
	@%p26 bra 	$L__BB1_26;
	mul.wide.s32 	%rd25, %r202, 8;
	add.s64 	%rd26, %rd1, %rd25;
	ld.global.f64 	%fd93, [%rd26];
	bra.uni 	$L__BB1_27;
$L__BB1_26:
	add.s32 	%r135, %r192, %r27;
	ld.shared.f64 	%fd93, [%r135];
$L__BB1_27:
	ld.param.u32 	%r191, [_Z20convolutionColumnGPUPdS_iiii_param_3];
	ld.const.f64 	%fd77, [%rd2+-56];
	fma.rn.f64 	%fd99, %fd93, %fd77, %fd29;
	add.s32 	%r204, %r204, 8;
	add.s32 	%r203, %r203, 8;
	shl.b32 	%r136, %r69, 4;
	shl.b32 	%r137, %r191, 3;
	add.s32 	%r138, %r136, %r137;
	add.s32 	%r202, %r202, %r138;
	add.s32 	%r201, %r201, %r138;
	add.s32 	%r200, %r200, %r138;
	add.s32 	%r199, %r199, %r138;
	add.s32 	%r198, %r198, %r138;
	add.s32 	%r197, %r197, %r138;
	add.s32 	%r196, %r196, %r138;
	add.s32 	%r195, %r195, %r138;
	add.s32 	%r194, %r194, -8;
	add.s32 	%r193, %r193, 8;
	shl.b32 	%r139, %r67, 6;
	add.s32 	%r192, %r192, %r139;
	setp.ne.s32 	%p27, %r203, 0;
	@%p27 bra 	$L__BB1_3;
	add.s32 	%r206, %r204, -3;
$L__BB1_29:
	and.b32  	%r140, %r1, 6;
	setp.lt.u32 	%p28, %r140, 3;
	@%p28 bra 	$L__BB1_43;
	add.s32 	%r56, %r206, %r6;
	setp.gt.s32 	%p29, %r56, -1;
	setp.lt.s32 	%p30, %r56, %r67;
	and.pred  	%p31, %p29, %p30;
	@%p31 bra 	$L__BB1_32;
	add.s32 	%r141, %r206, %r8;
	mad.lo.s32 	%r142, %r141, %r2, %r5;
	mul.wide.s32 	%rd27, %r142, 8;
	add.s64 	%rd28, %rd1, %rd27;
	ld.global.f64 	%fd95, [%rd28];
	bra.uni 	$L__BB1_33;
$L__BB1_32:
	mad.lo.s32 	%r143, %r56, %r67, %r3;
	shl.b32 	%r144, %r143, 3;
	mov.u32 	%r145, s_data;
	add.s32 	%r146, %r145, %r144;
	ld.shared.f64 	%fd95, [%r146];
$L__BB1_33:
	sub.s32 	%r147, %r69, %r206;
	mul.wide.s32 	%rd29, %r147, 8;
	mov.u64 	%rd30, d_Filter;
	add.s64 	%rd3, %rd30, %rd29;
	ld.const.f64 	%fd78, [%rd3];
	fma.rn.f64 	%fd38, %fd95, %fd78, %fd99;
	add.s32 	%r57, %r56, 1;
	setp.gt.s32 	%p32, %r57, -1;
	setp.lt.s32 	%p33, %r57, %r67;
	and.pred  	%p34, %p32, %p33;
	@%p34 bra 	$L__BB1_35;
	add.s32 	%r148, %r206, %r8;
	mad.lo.s32 	%r149, %r2, %r148, %r2;
	add.s32 	%r150, %r149, %r5;
	mul.wide.s32 	%rd31, %r150, 8;
	add.s64 	%rd32, %rd1, %rd31;
	ld.global.f64 	%fd96, [%rd32];
	bra.uni 	$L__BB1_36;
$L__BB1_35:
	mad.lo.s32 	%r151, %r57, %r67, %r3;
	shl.b32 	%r152, %r151, 3;
	mov.u32 	%r153, s_data;
	add.s32 	%r154, %r153, %r152;
	ld.shared.f64 	%fd96, [%r154];
$L__BB1_36:
	ld.const.f64 	%fd79, [%rd3+-8];
	fma.rn.f64 	%fd42, %fd96, %fd79, %fd38;
	add.s32 	%r58, %r56, 2;
	setp.gt.s32 	%p35, %r58, -1;
	setp.lt.s32 	%p36, %r58, %r67;
	and.pred  	%p37, %p35, %p36;
	@%p37 bra 	$L__BB1_38;
	add.s32 	%r155, %r206, %r8;
	add.s32 	%r156, %r155, 2;
	mad.lo.s32 	%r157, %r156, %r2, %r5;
	mul.wide.s32 	%rd33, %r157, 8;
	add.s64 	%rd34, %rd1, %rd33;
	ld.global.f64 	%fd97, [%rd34];
	bra.uni 	$L__BB1_39;
$L__BB1_38:
	mad.lo.s32 	%r158, %r58, %r67, %r3;
	shl.b32 	%r159, %r158, 3;
	mov.u32 	%r160, s_data;
	add.s32 	%r161, %r160, %r159;
	ld.shared.f64 	%fd97, [%r161];
$L__BB1_39:
	ld.const.f64 	%fd80, [%rd3+-16];
	fma.rn.f64 	%fd46, %fd97, %fd80, %fd42;
	add.s32 	%r59, %r56, 3;
	setp.gt.s32 	%p38, %r59, -1;
	setp.lt.s32 	%p39, %r59, %r67;
	and.pred  	%p40, %p38, %p39;
	@%p40 bra 	$L__BB1_41;
	add.s32 	%r162, %r206, %r8;
	add.s32 	%r163, %r162, 3;
	mad.lo.s32 	%r164, %r163, %r2, %r5;
	mul.wide.s32 	%rd35, %r164, 8;
	add.s64 	%rd36, %rd1, %rd35;
	ld.global.f64 	%fd98, [%rd36];
	bra.uni 	$L__BB1_42;
$L__BB1_41:
	mad.lo.s32 	%r165, %r59, %r67, %r3;
	shl.b32 	%r166, %r165, 3;
	mov.u32 	%r167, s_data;
	add.s32 	%r168, %r167, %r166;
	ld.shared.f64 	%fd98, [%r168];
$L__BB1_42:
	ld.const.f64 	%fd81, [%rd3+-24];
	fma.rn.f64 	%fd99, %fd98, %fd81, %fd46;
	add.s32 	%r206, %r206, 4;
$L__BB1_43:
	and.b32  	%r169, %r69, 1;
	setp.eq.b32 	%p41, %r169, 1;
	not.pred 	%p42, %p41;
	@%p42 bra 	$L__BB1_51;
	add.s32 	%r62, %r206, %r6;
	setp.gt.s32 	%p43, %r62, -1;
	setp.lt.s32 	%p44, %r62, %r67;
	and.pred  	%p45, %p43, %p44;
	@%p45 bra 	$L__BB1_46;
	add.s32 	%r170, %r206, %r8;
	mad.lo.s32 	%r171, %r170, %r2, %r5;
	mul.wide.s32 	%rd37, %r171, 8;
	add.s64 	%rd38, %rd1, %rd37;
	ld.global.f64 	%fd100, [%rd38];
	bra.uni 	$L__BB1_47;
$L__BB1_46:
	mad.lo.s32 	%r172, %r62, %r67, %r3;
	shl.b32 	%r173, %r172, 3;
	mov.u32 	%r174, s_data;
	add.s32 	%r175, %r174, %r173;
	ld.shared.f64 	%fd100, [%r175];
$L__BB1_47:
	sub.s32 	%r176, %r69, %r206;
	mul.wide.s32 	%rd39, %r176, 8;
	mov.u64 	%rd40, d_Filter;
	add.s64 	%rd4, %rd40, %rd39;
	ld.const.f64 	%fd82, [%rd4];
	fma.rn.f64 	%fd55, %fd100, %fd82, %fd99;
	add.s32 	%r63, %r62, 1;
	setp.gt.s32 	%p46, %r63, -1;
	setp.lt.s32 	%p47, %r63, %r67;
	and.pred  	%p48, %p46, %p47;
	@%p48 bra 	$L__BB1_49;
	add.s32 	%r177, %r206, %r8;
	mad.lo.s32 	%r178, %r2, %r177, %r2;
	add.s32 	%r179, %r178, %r5;
	mul.wide.s32 	%rd41, %r179, 8;
	add.s64 	%rd42, %rd1, %rd41;
	ld.global.f64 	%fd101, [%rd42];
	bra.uni 	$L__BB1_50;
$L__BB1_49:
	mad.lo.s32 	%r180, %r63, %r67, %r3;
	shl.b32 	%r181, %r180, 3;
	mov.u32 	%r182, s_data;
	add.s32 	%r183, %r182, %r181;
	ld.shared.f64 	%fd101, [%r183];
$L__BB1_50:
	ld.const.f64 	%fd83, [%rd4+-8];
	fma.rn.f64 	%fd99, %fd101, %fd83, %fd55;
	add.s32 	%r206, %r206, 2;
$L__BB1_51:
	add.s32 	%r66, %r206, %r6;
	setp.gt.s32 	%p49, %r66, -1;
	setp.lt.s32 	%p50, %r66, %r67;
	and.pred  	%p51, %p49, %p50;
	@%p51 bra 	$L__BB1_53;
	add.s32 	%r184, %r206, %r8;
	mad.lo.s32 	%r185, %r184, %r2, %r5;
	mul.wide.s32 	%rd43, %r185, 8;
	add.s64 	%rd44, %rd1, %rd43;
	ld.global.f64 	%fd103, [%rd44];
	bra.uni 	$L__BB1_54;
$L__BB1_53:
	mad.lo.s32 	%r186, %r66, %r67, %r3;
	shl.b32 	%r187, %r186, 3;
	mov.u32 	%r188, s_data;
	add.s32 	%r189, %r188, %r187;
	ld.shared.f64 	%fd103, [%r189];
$L__BB1_54:
	sub.s32 	%r190, %r69, %r206;
	mul.wide.s32 	%rd45, %r190, 8;
	mov.u64 	%rd46, d_Filter;
	add.s64 	%rd47, %rd46, %rd45;
	ld.const.f64 	%fd84, [%rd47];
	fma.rn.f64 	%fd104, %fd103, %fd84, %fd99;
$L__BB1_55:
	ld.param.u64 	%rd51, [_Z20convolutionColumnGPUPdS_iiii_param_0];
	cvta.to.global.u64 	%rd48, %rd51;
	mul.wide.s32 	%rd49, %r9, 8;
	add.s64 	%rd50, %rd48, %rd49;
	st.global.f64 	[%rd50], %fd104;
	ret;

}


// ===== COMPILED SASS (sm_100) =====

	.target	sm_100

	.elftype	@"ET_EXEC"


//--------------------- .note.nv.tkinfo           --------------------------
	.section	.note.nv.tkinfo,"",@"SHT_NOTE"
	.sectionflags	@"SHF_NOTE_NV_TKINFO"
	.tkinfo
        /*0018*/ 	.word	0x00000002
        /*0030*/ 	.string	""
        /*0030*/ 	.string	"ptxas"
        /*0030*/ 	.string	"Cuda compilation tools, release 13.0, V13.0.88"
        /*0030*/ 	.string	"Build cuda_13.0.r13.0/compiler.36424714_0"
        /*0030*/ 	.string	"-arch sm_100 -m 64 "



//--------------------- .note.nv.cuinfo           --------------------------
	.section	.note.nv.cuinfo,"",@"SHT_NOTE"
	.sectionflags	@"SHF_NOTE_NV_CUINFO"
        /*0018*/ 	.short	0x0002
        /*001a*/ 	.short	0x0064
        /*001c*/ 	.short	0x0082
	.zero		2


//--------------------- .nv.info                  --------------------------
	.section	.nv.info,"",@"SHT_CUDA_INFO"
	.align	4


	//----- nvinfo : EIATTR_REGCOUNT
	.align		4
        /*0000*/ 	.byte	0x04, 0x2f
        /*0002*/ 	.short	(.L_2 - .L_1)
	.align		4
.L_1:
        /*0004*/ 	.word	index@(_Z17convolutionRowGPUPdS_iiii)
        /*0008*/ 	.word	0x0000001d


	//----- nvinfo : EIATTR_FRAME_SIZE
	.align		4
.L_2:
        /*000c*/ 	.byte	0x04, 0x11
        /*000e*/ 	.short	(.L_4 - .L_3)
	.align		4
.L_3:
        /*0010*/ 	.word	index@(_Z17convolutionRowGPUPdS_iiii)
        /*0014*/ 	.word	0x00000000


	//----- nvinfo : EIATTR_REGCOUNT
	.align		4
.L_4:
        /*0018*/ 	.byte	0x04, 0x2f
        /*001a*/ 	.short	(.L_6 - .L_5)
	.align		4
.L_5:
        /*001c*/ 	.word	index@(_Z20convolutionColumnGPUPdS_iiii)
        /*0020*/ 	.word	0x00000020


	//----- nvinfo : EIATTR_FRAME_SIZE
	.align		4
.L_6:
        /*0024*/ 	.byte	0x04, 0x11
        /*0026*/ 	.short	(.L_8 - .L_7)
	.align		4
.L_7:
        /*0028*/ 	.word	index@(_Z20convolutionColumnGPUPdS_iiii)
        /*002c*/ 	.word	0x00000000


	//----- nvinfo : EIATTR_MIN_STACK_SIZE
	.align		4
.L_8:
        /*0030*/ 	.byte	0x04, 0x12
        /*0032*/ 	.short	(.L_10 - .L_9)
	.align		4
.L_9:
        /*0034*/ 	.word	index@(_Z20convolutionColumnGPUPdS_iiii)
        /*0038*/ 	.word	0x00000000


	//----- nvinfo : EIATTR_MIN_STACK_SIZE
	.align		4
.L_10:
        /*003c*/ 	.byte	0x04, 0x12
        /*003e*/ 	.short	(.L_12 - .L_11)
	.align		4
.L_11:
        /*0040*/ 	.word	index@(_Z17convolutionRowGPUPdS_iiii)
        /*0044*/ 	.word	0x00000000
.L_12:


//--------------------- .nv.compat                --------------------------
	.section	.nv.compat,"",@"SHT_CUDA_COMPAT_INFO"
	.align	4
        /*0000*/ 	.byte	0x02, 0x09, 0x00, 0x00, 0x02, 0x02, 0x01, 0x00, 0x02, 0x05, 0x05, 0x00, 0x03, 0x07, 0x01, 0x01
        /*0010*/ 	.byte	0x02, 0x03, 0x00, 0x00, 0x02, 0x06, 0x01, 0x00, 0x04, 0x0b, 0x08, 0x00, 0x01, 0x00, 0x00, 0x00
        /*0020*/ 	.byte	0x00, 0x00, 0x00, 0x00


//--------------------- .nv.info._Z20convolutionColumnGPUPdS_iiii --------------------------
	.section	.nv.info._Z20convolutionColumnGPUPdS_iiii,"",@"SHT_CUDA_INFO"
	.sectionflags	@""
	.align	4


	//----- nvinfo : EIATTR_CUDA_API_VERSION
	.align		4
        /*0000*/ 	.byte	0x04, 0x37
        /*0002*/ 	.short	(.L_14 - .L_13)
.L_13:
        /*0004*/ 	.word	0x00000082


	//----- nvinfo : EIATTR_KPARAM_INFO
	.align		4
.L_14:
        /*0008*/ 	.byte	0x04, 0x17
        /*000a*/ 	.short	(.L_16 - .L_15)
.L_15:
        /*000c*/ 	.word	0x00000000
        /*0010*/ 	.short	0x0005
        /*0012*/ 	.short	0x001c
        /*0014*/ 	.byte	0x00, 0xf0, 0x11, 0x00


	//----- nvinfo : EIATTR_KPARAM_INFO
	.align		4
.L_16:
        /*0018*/ 	.byte	0x04, 0x17
        /*001a*/ 	.short	(.L_18 - .L_17)
.L_17:
        /*001c*/ 	.word	0x00000000
        /*0020*/ 	.short	0x0004
        /*0022*/ 	.short	0x0018
        /*0024*/ 	.byte	0x00, 0xf0, 0x11, 0x00


	//----- nvinfo : EIATTR_KPARAM_INFO
	.align		4
.L_18:
        /*0028*/ 	.byte	0x04, 0x17
        /*002a*/ 	.short	(.L_20 - .L_19)
.L_19:
        /*002c*/ 	.word	0x00000000
        /*0030*/ 	.short	0x0003
        /*0032*/ 	.short	0x0014
        /*0034*/ 	.byte	0x00, 0xf0, 0x11, 0x00


	//----- nvinfo : EIATTR_KPARAM_INFO
	.align		4
.L_20:
        /*0038*/ 	.byte	0x04, 0x17
        /*003a*/ 	.short	(.L_22 - .L_21)
.L_21:
        /*003c*/ 	.word	0x00000000
        /*0040*/ 	.short	0x0002
        /*0042*/ 	.short	0x0010
        /*0044*/ 	.byte	0x00, 0xf0, 0x11, 0x00


	//----- nvinfo : EIATTR_KPARAM_INFO
	.align		4
.L_22:
        /*0048*/ 	.byte	0x04, 0x17
        /*004a*/ 	.short	(.L_24 - .L_23)
.L_23:
        /*004c*/ 	.word	0x00000000
        /*0050*/ 	.short	0x0001
        /*0052*/ 	.short	0x0008
        /*0054*/ 	.byte	0x00, 0xf5, 0x21, 0x00


	//----- nvinfo : EIATTR_KPARAM_INFO
	.align		4
.L_24:
        /*0058*/ 	.byte	0x04, 0x17
        /*005a*/ 	.short	(.L_26 - .L_25)
.L_25:
        /*005c*/ 	.word	0x00000000
        /*0060*/ 	.short	0x0000
        /*0062*/ 	.short	0x0000
        /*0064*/ 	.byte	0x00, 0xf5, 0x21, 0x00


	//----- nvinfo : EIATTR_SPARSE_MMA_MASK
	.align		4
.L_26:
        /*0068*/ 	.byte	0x03, 0x50
        /*006a*/ 	.short	0x0000


	//----- nvinfo : EIATTR_MAXREG_COUNT
	.align		4
        /*006c*/ 	.byte	0x03, 0x1b
        /*006e*/ 	.short	0x00ff


	//----- nvinfo : EIATTR_NUM_BARRIERS
	.align		4
        /*0070*/ 	.byte	0x02, 0x4c
        /*0072*/ 	.byte	0x01
	.zero		1


	//----- nvinfo : EIATTR_MERCURY_ISA_VERSION
	.align		4
        /*0074*/ 	.byte	0x03, 0x5f
        /*0076*/ 	.short	0x0101


	//----- nvinfo : EIATTR_VRC_CTA_INIT_COUNT
	.align		4
        /*0078*/ 	.byte	0x02, 0x4a
	.zero		1
	.zero		1


	//----- nvinfo : EIATTR_EXIT_INSTR_OFFSETS
	.align		4
        /*007c*/ 	.byte	0x04, 0x1c
        /*007e*/ 	.short	(.L_28 - .L_27)


	//   ....[0]....
.L_27:
        /*0080*/ 	.word	0x00001390


	//----- nvinfo : EIATTR_CBANK_PARAM_SIZE
	.align		4
.L_28:
        /*0084*/ 	.byte	0x03, 0x19
        /*0086*/ 	.short	0x0020


	//----- nvinfo : EIATTR_PARAM_CBANK
	.align		4
        /*0088*/ 	.byte	0x04, 0x0a
        /*008a*/ 	.short	(.L_30 - .L_29)
	.align		4
.L_29:
        /*008c*/ 	.word	index@(.nv.constant0._Z20convolutionColumnGPUPdS_iiii)
        /*0090*/ 	.short	0x0380
        /*0092*/ 	.short	0x0020


	//----- nvinfo : EIATTR_SW_WAR
	.align		4
.L_30:
        /*0094*/ 	.byte	0x04, 0x36
        /*0096*/ 	.short	(.L_32 - .L_31)
.L_31:
        /*0098*/ 	.word	0x00000008
.L_32:


//--------------------- .nv.info._Z17convolutionRowGPUPdS_iiii --------------------------
	.section	.nv.info._Z17convolutionRowGPUPdS_iiii,"",@"SHT_CUDA_INFO"
	.sectionflags	@""
	.align	4


	//----- nvinfo : EIATTR_CUDA_API_VERSION
	.align		4
        /*0000*/ 	.byte	0x04, 0x37
        /*0002*/ 	.short	(.L_34 - .L_33)
.L_33:
        /*0004*/ 	.word	0x00000082


	//----- nvinfo : EIATTR_KPARAM_INFO
	.align		4
.L_34:
        /*0008*/ 	.byte	0x04, 0x17
        /*000a*/ 	.short	(.L_36 - .L_35)
.L_35:
        /*000c*/ 	.word	0x00000000
        /*0010*/ 	.short	0x0005
        /*0012*/ 	.short	0x001c
        /*0014*/ 	.byte	0x00, 0xf0, 0x11, 0x00


	//----- nvinfo : EIATTR_KPARAM_INFO
	.align		4
.L_36:
        /*0018*/ 	.byte	0x04, 0x17
        /*001a*/ 	.short	(.L_38 - .L_37)
.L_37:
        /*001c*/ 	.word	0x00000000
        /*0020*/ 	.short	0x0004
        /*0022*/ 	.short	0x0018
        /*0024*/ 	.byte	0x00, 0xf0, 0x11, 0x00


	//----- nvinfo : EIATTR_KPARAM_INFO
	.align		4
.L_38:
        /*0028*/ 	.byte	0x04, 0x17
        /*002a*/ 	.short	(.L_40 - .L_39)
.L_39:
        /*002c*/ 	.word	0x00000000
        /*0030*/ 	.short	0x0003
        /*0032*/ 	.short	0x0014
        /*0034*/ 	.byte	0x00, 0xf0, 0x11, 0x00


	//----- nvinfo : EIATTR_KPARAM_INFO
	.align		4
.L_40:
        /*0038*/ 	.byte	0x04, 0x17
        /*003a*/ 	.short	(.L_42 - .L_41)
.L_41:
        /*003c*/ 	.word	0x00000000
        /*0040*/ 	.short	0x0002
        /*0042*/ 	.short	0x0010
        /*0044*/ 	.byte	0x00, 0xf0, 0x11, 0x00


	//----- nvinfo : EIATTR_KPARAM_INFO
	.align		4
.L_42:
        /*0048*/ 	.byte	0x04, 0x17
        /*004a*/ 	.short	(.L_44 - .L_43)
.L_43:
        /*004c*/ 	.word	0x00000000
        /*0050*/ 	.short	0x0001
        /*0052*/ 	.short	0x0008
        /*0054*/ 	.byte	0x00, 0xf5, 0x21, 0x00


	//----- nvinfo : EIATTR_KPARAM_INFO
	.align		4
.L_44:
        /*0058*/ 	.byte	0x04, 0x17
        /*005a*/ 	.short	(.L_46 - .L_45)
.L_45:
        /*005c*/ 	.word	0x00000000
        /*0060*/ 	.short	0x0000
        /*0062*/ 	.short	0x0000
        /*0064*/ 	.byte	0x00, 0xf5, 0x21, 0x00


	//----- nvinfo : EIATTR_SPARSE_MMA_MASK
	.align		4
.L_46:
        /*0068*/ 	.byte	0x03, 0x50
        /*006a*/ 	.short	0x0000


	//----- nvinfo : EIATTR_MAXREG_COUNT
	.align		4
        /*006c*/ 	.byte	0x03, 0x1b
        /*006e*/ 	.short	0x00ff


	//----- nvinfo : EIATTR_NUM_BARRIERS
	.align		4
        /*0070*/ 	.byte	0x02, 0x4c
        /*0072*/ 	.byte	0x01
	.zero		1


	//----- nvinfo : EIATTR_MERCURY_ISA_VERSION
	.align		4
        /*0074*/ 	.byte	0x03, 0x5f
        /*0076*/ 	.short	0x0101


	//----- nvinfo : EIATTR_VRC_CTA_INIT_COUNT
	.align		4
        /*0078*/ 	.byte	0x02, 0x4a
	.zero		1
	.zero		1


	//----- nvinfo : EIATTR_EXIT_INSTR_OFFSETS
	.align		4
        /*007c*/ 	.byte	0x04, 0x1c
        /*007e*/ 	.short	(.L_48 - .L_47)


	//   ....[0]....
.L_47:
        /*0080*/ 	.word	0x00000bb0


	//----- nvinfo : EIATTR_CBANK_PARAM_SIZE
	.align		4
.L_48:
        /*0084*/ 	.byte	0x03, 0x19
        /*0086*/ 	.short	0x0020


	//----- nvinfo : EIATTR_PARAM_CBANK
	.align		4
        /*0088*/ 	.byte	0x04, 0x0a
        /*008a*/ 	.short	(.L_50 - .L_49)
	.align		4
.L_49:
        /*008c*/ 	.word	index@(.nv.constant0._Z17convolutionRowGPUPdS_iiii)
        /*0090*/ 	.short	0x0380
        /*0092*/ 	.short	0x0020


	//----- nvinfo : EIATTR_SW_WAR
	.align		4
.L_50:
        /*0094*/ 	.byte	0x04, 0x36
        /*0096*/ 	.short	(.L_52 - .L_51)
.L_51:
        /*0098*/ 	.word	0x00000008
.L_52:


//--------------------- .nv.callgraph             --------------------------
	.section	.nv.callgraph,"",@"SHT_CUDA_CALLGRAPH"
	.align	4
	.sectionentsize	8
	.align		4
        /*0000*/ 	.word	0x00000000
	.align		4
        /*0004*/ 	.word	0xffffffff
	.align		4
        /*0008*/ 	.word	0x00000000
	.align		4
        /*000c*/ 	.word	0xfffffffe
	.align		4
        /*0010*/ 	.word	0x00000000
	.align		4
        /*0014*/ 	.word	0xfffffffd
	.align		4
        /*0018*/ 	.word	0x00000000
	.align		4
        /*001c*/ 	.word	0xfffffffc


//--------------------- .nv.constant3             --------------------------
	.section	.nv.constant3,"a",@progbits
	.align	8
.nv.constant3:
	.type		d_Filter,@object
	.size		d_Filter,(.L_0 - d_Filter)
d_Filter:
	.zero		4104
.L_0:


//--------------------- .text._Z20convolutionColumnGPUPdS_iiii --------------------------
	.section	.text._Z20convolutionColumnGPUPdS_iiii,"ax",@progbits
	.align	128
        .global         _Z20convolutionColumnGPUPdS_iiii
        .type           _Z20convolutionColumnGPUPdS_iiii,@function
        .size           _Z20convolutionColumnGPUPdS_iiii,(.L_x_12 - _Z20convolutionColumnGPUPdS_iiii)
        .other          _Z20convolutionColumnGPUPdS_iiii,@"STO_CUDA_ENTRY STV_DEFAULT"
_Z20convolutionColumnGPUPdS_iiii:
.text._Z20convolutionColumnGPUPdS_iiii:
[----:B------:R-:W-:Y:S01]  /*0000*/  LDC R1, c[0x0][0x37c] ;  /* 0x0000df00ff017b82 */ /* 0x000fe20000000800 */
[----:B------:R-:W0:Y:S07]  /*0010*/  S2R R0, SR_TID.Y ;  /* 0x0000000000007919 */ /* 0x000e2e0000002200 */
[----:B------:R-:W1:Y:S01]  /*0020*/  S2UR UR5, SR_CTAID.X ;  /* 0x00000000000579c3 */ /* 0x000e620000002500 */
[----:B------:R-:W1:Y:S01]  /*0030*/  LDCU UR4, c[0x0][0x360] ;  /* 0x00006c00ff0477ac */ /* 0x000e620008000800 */
[----:B------:R-:W0:Y:S01]  /*0040*/  S2R R7, SR_CTAID.Y ;  /* 0x0000000000077919 */ /* 0x000e220000002600 */
[----:B------:R-:W2:Y:S01]  /*0050*/  LDCU UR8, c[0x0][0x39c] ;  /* 0x00007380ff0877ac */ /* 0x000ea20008000800 */
[----:B------:R-:W3:Y:S04]  /*0060*/  S2R R3, SR_TID.X ;  /* 0x0000000000037919 */ /* 0x000ee80000002100 */
[----:B------:R-:W4:Y:S01]  /*0070*/  LDC.64 R8, c[0x0][0x388] ;  /* 0x0000e200ff087b82 */ /* 0x000f220000000a00 */
[----:B------:R-:W0:Y:S01]  /*0080*/  LDCU UR7, c[0x0][0x364] ;  /* 0x00006c80ff0777ac */ /* 0x000e220008000800 */
[----:B------:R-:W5:Y:S01]  /*0090*/  LDCU.64 UR12, c[0x0][0x390] ;  /* 0x00007200ff0c77ac */ /* 0x000f620008000a00 */
[----:B------:R-:W4:Y:S01]  /*00a0*/  LDCU.64 UR18, c[0x0][0x358] ;  /* 0x00006b00ff1277ac */ /* 0x000f220008000a00 */
[----:B--2---:R-:W-:-:S02]  /*00b0*/  USHF.L.U32 UR6, UR8, 0x1, URZ ;  /* 0x0000000108067899 */ /* 0x004fc400080006ff */
[----:B-1----:R-:W-:-:S06]  /*00c0*/  UIMAD UR4, UR4, UR5, URZ ;  /* 0x00000005040472a4 */ /* 0x002fcc000f8e02ff */
[----:B------:R-:W-:Y:S01]  /*00d0*/  IMAD.U32 R2, RZ, RZ, UR4 ;  /* 0x00000004ff027e24 */ /* 0x000fe2000f8e00ff */
[----:B-----5:R-:W-:Y:S01]  /*00e0*/  UIADD3 UR14, UPT, UPT, UR6, UR13, URZ ;  /* 0x0000000d060e7290 */ /* 0x020fe2000fffe0ff */
[----:B0-----:R-:W-:-:S03]  /*00f0*/  IMAD R7, R7, UR7, R0 ;  /* 0x0000000707077c24 */ /* 0x001fc6000f8e0200 */
[----:B---3--:R-:W-:Y:S01]  /*0100*/  IADD3 R2, PT, PT, R2, UR8, R3 ;  /* 0x0000000802027c10 */ /* 0x008fe2000fffe003 */
[----:B------:R-:W-:-:S04]  /*0110*/  VIADD R5, R7, UR8 ;  /* 0x0000000807057c36 */ /* 0x000fc80008000000 */
[----:B------:R-:W-:-:S04]  /*0120*/  IMAD R4, R5, UR14, R2 ;  /* 0x0000000e05047c24 */ /* 0x000fc8000f8e0202 */
[----:B----4-:R-:W-:-:S06]  /*0130*/  IMAD.WIDE R8, R4, 0x8, R8 ;  /* 0x0000000804087825 */ /* 0x010fcc00078e0208 */
[----:B------:R-:W2:Y:S01]  /*0140*/  LDG.E.64 R8, desc[UR18][R8.64] ;  /* 0x0000001208087981 */ /* 0x000ea2000c1e1b00 */
[----:B------:R-:W0:Y:S01]  /*0150*/  S2UR UR5, SR_CgaCtaId ;  /* 0x00000000000579c3 */ /* 0x000e220000008800 */
[----:B------:R-:W-:Y:S01]  /*0160*/  UMOV UR4, 0x400 ;  /* 0x0000040000047882 */ /* 0x000fe20000000000 */
[----:B------:R-:W-:Y:S01]  /*0170*/  IMAD R6, R0, UR12, R3 ;  /* 0x0000000c00067c24 */ /* 0x000fe2000f8e0203 */
[----:B------:R-:W-:Y:S01]  /*0180*/  UISETP.GE.AND UP0, UPT, UR8, URZ, UPT ;  /* 0x000000ff0800728c */ /* 0x000fe2000bf06270 */
[----:B------:R-:W-:Y:S01]  /*0190*/  CS2R R12, SRZ ;  /* 0x00000000000c7805 */ /* 0x000fe2000001ff00 */
[----:B0-----:R-:W-:-:S06]  /*01a0*/  ULEA UR4, UR5, UR4, 0x18 ;  /* 0x0000000405047291 */ /* 0x001fcc000f8ec0ff */
[----:B------:R-:W-:-:S05]  /*01b0*/  LEA R11, R6, UR4, 0x3 ;  /* 0x00000004060b7c11 */ /* 0x000fca000f8e18ff */
[----:B--2---:R0:W-:Y:S01]  /*01c0*/  STS.64 [R11], R8 ;  /* 0x000000080b007388 */ /* 0x0041e20000000a00 */
[----:B------:R-:W-:Y:S06]  /*01d0*/  BAR.SYNC.DEFER_BLOCKING 0x0 ;  /* 0x0000000000007b1d */ /* 0x000fec0000010000 */
[----:B------:R-:W-:Y:S05]  /*01e0*/  BRA.U !UP0, `(.L_x_0) ;  /* 0x00000011085c7547 */ /* 0x000fea000b800000 */
[----:B------:R-:W-:Y:S01]  /*01f0*/  UISETP.GE.U32.AND UP0, UPT, UR6, 0x7, UPT ;  /* 0x000000070600788c */ /* 0x000fe2000bf06070 */
[----:B------:R-:W-:Y:S02]  /*0200*/  IADD3 R6, PT, PT, RZ, -UR8, RZ ;  /* 0x80000008ff067c10 */ /* 0x000fe4000fffe0ff */
[----:B------:R-:W-:-:S06]  /*0210*/  CS2R R12, SRZ ;  /* 0x00000000000c7805 */ /* 0x000fcc000001ff00 */
[----:B------:R-:W-:Y:S05]  /*0220*/  BRA.U !UP0, `(.L_x_1) ;  /* 0x00000009083c7547 */ /* 0x000fea000b800000 */
[----:B------:R-:W-:Y:S01]  /*0230*/  VIADD R6, R0, -UR8 ;  /* 0x8000000800067c36 */ /* 0x000fe20008000000 */
[----:B------:R-:W-:Y:S01]  /*0240*/  SHF.L.U32 R19, R3, 0x3, RZ ;  /* 0x0000000303137819 */ /* 0x000fe200000006ff */
[----:B0-----:R-:W-:Y:S01]  /*0250*/  IMAD.U32 R9, RZ, RZ, UR12 ;  /* 0x0000000cff097e24 */ /* 0x001fe2000f8e00ff */
[C---:B------:R-:W-:Y:S01]  /*0260*/  IADD3 R21, PT, PT, R7.reuse, 0x3, RZ ;  /* 0x0000000307157810 */ /* 0x040fe20007ffe0ff */
[C---:B------:R-:W-:Y:S01]  /*0270*/  VIADD R11, R6.reuse, 0x4 ;  /* 0x00000004060b7836 */ /* 0x040fe20000000000 */
[C---:B------:R-:W-:Y:S01]  /*0280*/  IADD3 R13, PT, PT, R6.reuse, 0x5, RZ ;  /* 0x00000005060d7810 */ /* 0x040fe20007ffe0ff */
[C---:B------:R-:W-:Y:S01]  /*0290*/  IMAD R8, R6.reuse, UR12, R9 ;  /* 0x0000000c06087c24 */ /* 0x040fe2000f8e0209 */
[----:B------:R-:W-:Y:S01]  /*02a0*/  UIADD3 UR5, UPT, UPT, UR6, 0x1, URZ ;  /* 0x0000000106057890 */ /* 0x000fe2000fffe0ff */
[C---:B------:R-:W-:Y:S01]  /*02b0*/  VIADD R9, R6.reuse, 0x2 ;  /* 0x0000000206097836 */ /* 0x040fe20000000000 */
[----:B------:R-:W-:Y:S01]  /*02c0*/  IADD3 R23, PT, PT, R7, 0x6, RZ ;  /* 0x0000000607177810 */ /* 0x000fe20007ffe0ff */
[----:B------:R-:W-:Y:S01]  /*02d0*/  IMAD R12, R11, UR12, RZ ;  /* 0x0000000c0b0c7c24 */ /* 0x000fe2000f8e02ff */
[----:B------:R-:W-:Y:S01]  /*02e0*/  IADD3 R17, PT, PT, R7, 0x5, RZ ;  /* 0x0000000507117810 */ /* 0x000fe20007ffe0ff */
[----:B------:R-:W-:Y:S01]  /*02f0*/  IMAD R10, R9, UR12, RZ ;  /* 0x0000000c090a7c24 */ /* 0x000fe2000f8e02ff */
[----:B------:R-:W-:Y:S01]  /*0300*/  ULEA UR11, UR8, UR13, 0x1 ;  /* 0x0000000d080b7291 */ /* 0x000fe2000f8e08ff */
[----:B------:R-:W-:Y:S01]  /*0310*/  VIADD R15, R6, 0x6 ;  /* 0x00000006060f7836 */ /* 0x000fe20000000000 */
[-C--:B------:R-:W-:Y:S01]  /*0320*/  LEA R8, R8, R19.reuse, 0x3 ;  /* 0x0000001308087211 */ /* 0x080fe200078e18ff */
[--C-:B------:R-:W-:Y:S01]  /*0330*/  IMAD R9, R10, 0x8, R19.reuse ;  /* 0x000000080a097824 */ /* 0x100fe200078e0213 */
[----:B------:R-:W-:Y:S01]  /*0340*/  ULOP3.LUT UR5, UR5, 0x7ffffff8, URZ, 0xc0, !UPT ;  /* 0x7ffffff805057892 */ /* 0x000fe2000f8ec0ff */
[----:B------:R-:W-:Y:S01]  /*0350*/  IMAD R10, R12, 0x8, R19 ;  /* 0x000000080c0a7824 */ /* 0x000fe200078e0213 */
[----:B------:R-:W-:Y:S01]  /*0360*/  UIADD3 UR8, UPT, UPT, -UR8, 0x3, URZ ;  /* 0x0000000308087890 */ /* 0x000fe2000fffe1ff */
[----:B------:R-:W-:Y:S01]  /*0370*/  VIADD R16, R6, 0x7 ;  /* 0x0000000706107836 */ /* 0x000fe20000000000 */
[----:B------:R-:W-:Y:S01]  /*0380*/  USHF.L.U32 UR11, UR11, 0x3, URZ ;  /* 0x000000030b0b7899 */ /* 0x000fe200080006ff */
[----:B------:R-:W-:Y:S01]  /*0390*/  IMAD.U32 R12, RZ, RZ, UR14 ;  /* 0x0000000eff0c7e24 */ /* 0x000fe2000f8e00ff */
[----:B------:R-:W-:Y:S01]  /*03a0*/  UIADD3 UR9, UPT, UPT, -UR5, URZ, URZ ;  /* 0x000000ff05097290 */ /* 0x000fe2000fffe1ff */
[----:B------:R-:W-:Y:S01]  /*03b0*/  IMAD R14, R13, UR12, RZ ;  /* 0x0000000c0d0e7c24 */ /* 0x000fe2000f8e02ff */
[----:B------:R-:W-:Y:S01]  /*03c0*/  UMOV UR7, UR4 ;  /* 0x0000000400077c82 */ /* 0x000fe20008000000 */
[----:B------:R-:W-:Y:S01]  /*03d0*/  IMAD R18, R15, UR12, RZ ;  /* 0x0000000c0f127c24 */ /* 0x000fe2000f8e02ff */
[----:B------:R-:W-:Y:S01]  /*03e0*/  UMOV UR10, UR6 ;  /* 0x00000006000a7c82 */ /* 0x000fe20008000000 */
[----:B------:R-:W-:Y:S01]  /*03f0*/  IMAD R16, R16, UR12, RZ ;  /* 0x0000000c10107c24 */ /* 0x000fe2000f8e02ff */
[----:B------:R-:W-:Y:S01]  /*0400*/  LEA R11, R14, R19, 0x3 ;  /* 0x000000130e0b7211 */ /* 0x000fe200078e18ff */
[C---:B------:R-:W-:Y:S01]  /*0410*/  IMAD R29, R7.reuse, R12, UR14 ;  /* 0x0000000e071d7e24 */ /* 0x040fe2000f8e020c */
[----:B------:R-:W-:Y:S01]  /*0420*/  CS2R R12, SRZ ;  /* 0x00000000000c7805 */ /* 0x000fe2000001ff00 */
[C---:B------:R-:W-:Y:S01]  /*0430*/  VIADD R15, R7.reuse, 0x7 ;  /* 0x00000007070f7836 */ /* 0x040fe20000000000 */
[----:B------:R-:W0:Y:S01]  /*0440*/  LDCU UR12, c[0x0][0x390] ;  /* 0x00007200ff0c77ac */ /* 0x000e220008000800 */
[----:B------:R-:W-:-:S02]  /*0450*/  VIADD R25, R7, 0x4 ;  /* 0x0000000407197836 */ /* 0x000fc40000000000 */
[----:B------:R-:W-:Y:S02]  /*0460*/  VIADD R27, R7, 0x2 ;  /* 0x00000002071b7836 */ /* 0x000fe40000000000 */
[----:B------:R-:W-:Y:S01]  /*0470*/  IMAD R18, R18, 0x8, R19 ;  /* 0x0000000812127824 */ /* 0x000fe200078e0213 */
[----:B------:R-:W-:Y:S01]  /*0480*/  LEA R19, R16, R19, 0x3 ;  /* 0x0000001310137211 */ /* 0x000fe200078e18ff */
[--C-:B------:R-:W-:Y:S01]  /*0490*/  IMAD R26, R21, UR14, R2.reuse ;  /* 0x0000000e151a7c24 */ /* 0x100fe2000f8e0202 */
[----:B------:R-:W-:Y:S01]  /*04a0*/  IADD3 R21, PT, PT, R2, R29, RZ ;  /* 0x0000001d02157210 */ /* 0x000fe20007ffe0ff */
[--C-:B------:R-:W-:Y:S02]  /*04b0*/  IMAD R7, R7, UR14, R2.reuse ;  /* 0x0000000e07077c24 */ /* 0x100fe4000f8e0202 */
[--C-:B------:R-:W-:Y:S02]  /*04c0*/  IMAD R22, R15, UR14, R2.reuse ;  /* 0x0000000e0f167c24 */ /* 0x100fe4000f8e0202 */
[----:B------:R-:W-:-:S02]  /*04d0*/  IMAD R23, R23, UR14, R2 ;  /* 0x0000000e17177c24 */ /* 0x000fc4000f8e0202 */
[--C-:B------:R-:W-:Y:S02]  /*04e0*/  IMAD R24, R17, UR14, R2.reuse ;  /* 0x0000000e11187c24 */ /* 0x100fe4000f8e0202 */
[--C-:B------:R-:W-:Y:S02]  /*04f0*/  IMAD R25, R25, UR14, R2.reuse ;  /* 0x0000000e19197c24 */ /* 0x100fe4000f8e0202 */
[----:B0-----:R-:W-:-:S07]  /*0500*/  IMAD R20, R27, UR14, R2 ;  /* 0x0000000e1b147c24 */ /* 0x001fce000f8e0202 */
.L_x_2:
[----:B------:R-:W-:-:S04]  /*0510*/  ISETP.GE.AND P0, PT, R6, UR12, PT ;  /* 0x0000000c06007c0c */ /* 0x000fc8000bf06270 */
[----:B------:R-:W-:-:S13]  /*0520*/  ISETP.LT.OR P0, PT, R6, RZ, P0 ;  /* 0x000000ff0600720c */ /* 0x000fda0000701670 */
[----:B------:R-:W0:Y:S08]  /*0530*/  @!P0 LDC R15, c[0x0][0x39c] ;  /* 0x0000e700ff0f8b82 */ /* 0x000e300000000800 */
[----:B------:R-:W1:Y:S01]  /*0540*/  @P0 LDC.64 R16, c[0x0][0x388] ;  /* 0x0000e200ff100b82 */ /* 0x000e620000000a00 */
[----:B0-----:R-:W-:-:S04]  /*0550*/  @!P0 IMAD.IADD R14, R0, 0x1, -R15 ;  /* 0x00000001000e8824 */ /* 0x001fc800078e0a0f */
[----:B------:R-:W-:Y:S02]  /*0560*/  @!P0 IMAD R27, R14, UR12, R3 ;  /* 0x0000000c0e1b8c24 */ /* 0x000fe4000f8e0203 */
[----:B-1----:R-:W-:-:S03]  /*0570*/  @P0 IMAD.WIDE R28, R7, 0x8, R16 ;  /* 0x00000008071c0825 */ /* 0x002fc600078e0210 */
[----:B------:R-:W-:-:S05]  /*0580*/  @!P0 LEA R27, R27, UR7, 0x3 ;  /* 0x000000071b1b8c11 */ /* 0x000fca000f8e18ff */
[----:B------:R-:W0:Y:S01]  /*0590*/  @!P0 LDS.64 R14, [R27] ;  /* 0x000000001b0e8984 */ /* 0x000e220000000a00 */
[----:B------:R-:W-:-:S03]  /*05a0*/  IADD3 R16, PT, PT, R6, 0x1, RZ ;  /* 0x0000000106107810 */ /* 0x000fc60007ffe0ff */
[----:B------:R1:W0:Y:S01]  /*05b0*/  @P0 LDG.E.64 R14, desc[UR18][R28.64] ;  /* 0x000000121c0e0981 */ /* 0x000222000c1e1b00 */
[----:B------:R-:W-:-:S04]  /*05c0*/  ISETP.GE.AND P0, PT, R16, UR12, PT ;  /* 0x0000000c10007c0c */ /* 0x000fc8000bf06270 */
[----:B------:R-:W-:-:S13]  /*05d0*/  ISETP.GT.AND P0, PT, R16, -0x1, !P0 ;  /* 0xffffffff1000780c */ /* 0x000fda0004704270 */
[----:B------:R-:W1:Y:S02]  /*05e0*/  @!P0 LDC.64 R16, c[0x0][0x388] ;  /* 0x0000e200ff108b82 */ /* 0x000e640000000a00 */
[----:B-1----:R-:W-:-:S05]  /*05f0*/  @!P0 IMAD.WIDE R28, R21, 0x8, R16 ;  /* 0x00000008151c8825 */ /* 0x002fca00078e0210 */
[----:B------:R-:W2:Y:S01]  /*0600*/  @!P0 LDG.E.64 R16, desc[UR18][R28.64] ;  /* 0x000000121c108981 */ /* 0x000ea2000c1e1b00 */
[----:B------:R-:W-:-:S12]  /*0610*/  USHF.L.U32 UR4, UR10, 0x3, URZ ;  /* 0x000000030a047899 */ /* 0x000fd800080006ff */
[----:B------:R-:W0:Y:S02]  /*0620*/  LDCU.64 UR16, c[0x3][UR4] ;  /* 0x00c00000041077ac */ /* 0x000e240008000a00 */
[----:B0-----:R-:W-:Y:S01]  /*0630*/  DFMA R14, R14, UR16, R12 ;  /* 0x000000100e0e7c2b */ /* 0x001fe2000800000c */
[----:B------:R-:W-:-:S05]  /*0640*/  VIADD R12, R6, 0x2 ;  /* 0x00000002060c7836 */ /* 0x000fca0000000000 */
[----:B------:R-:W-:-:S04]  /*0650*/  ISETP.GE.AND P1, PT, R12, UR12, PT ;  /* 0x0000000c0c007c0c */ /* 0x000fc8000bf26270 */
[----:B------:R-:W-:-:S13]  /*0660*/  ISETP.GT.AND P1, PT, R12, -0x1, !P1 ;  /* 0xffffffff0c00780c */ /* 0x000fda0004f24270 */
[----:B------:R-:W0:Y:S01]  /*0670*/  @!P1 LDC.64 R12, c[0x0][0x388] ;  /* 0x0000e200ff0c9b82 */ /* 0x000e220000000a00 */
[----:B------:R-:W2:Y:S01]  /*0680*/  LDCU.64 UR16, c[0x3][UR4+-0x8] ;  /* 0x00ffff00041077ac */ /* 0x000ea20008000a00 */
[----:B------:R-:W2:Y:S01]  /*0690*/  @P0 LDS.64 R16, [R8+UR7] ;  /* 0x0000000708100984 */ /* 0x000ea20008000a00 */
[----:B0-----:R-:W-:-:S06]  /*06a0*/  @!P1 IMAD.WIDE R12, R20, 0x8, R12 ;  /* 0x00000008140c9825 */ /* 0x001fcc00078e020c */
[----:B------:R-:W3:Y:S01]  /*06b0*/  @!P1 LDG.E.64 R12, desc[UR18][R12.64] ;  /* 0x000000120c0c9981 */ /* 0x000ee2000c1e1b00 */
[----:B--2---:R-:W-:Y:S01]  /*06c0*/  DFMA R16, R16, UR16, R14 ;  /* 0x0000001010107c2b */ /* 0x004fe2000800000e */
[----:B------:R-:W-:-:S04]  /*06d0*/  IADD3 R14, PT, PT, R6, 0x3, RZ ;  /* 0x00000003060e7810 */ /* 0x000fc80007ffe0ff */
[----:B------:R-:W-:-:S04]  /*06e0*/  ISETP.GE.AND P0, PT, R14, UR12, PT ;  /* 0x0000000c0e007c0c */ /* 0x000fc8000bf06270 */
[----:B------:R-:W-:-:S13]  /*06f0*/  ISETP.GT.AND P0, PT, R14, -0x1, !P0 ;  /* 0xffffffff0e00780c */ /* 0x000fda0004704270 */
[----:B------:R-:W0:Y:S02]  /*0700*/  @!P0 LDC.64 R14, c[0x0][0x388] ;  /* 0x0000e200ff0e8b82 */ /* 0x000e240000000a00 */
[----:B0-----:R-:W-:-:S05]  /*0710*/  @!P0 IMAD.WIDE R28, R26, 0x8, R14 ;  /* 0x000000081a1c8825 */ /* 0x001fca00078e020e */
[----:B------:R-:W2:Y:S01]  /*0720*/  @!P0 LDG.E.64 R14, desc[UR18][R28.64] ;  /* 0x000000121c0e8981 */ /* 0x000ea2000c1e1b00 */
[----:B------:R-:W3:Y:S03]  /*0730*/  LDCU.64 UR16, c[0x3][UR4+-0x10] ;  /* 0x00fffe00041077ac */ /* 0x000ee60008000a00 */
[----:B------:R-:W3:Y:S02]  /*0740*/  @P1 LDS.64 R12, [R9+UR7] ;  /* 0x00000007090c1984 */ /* 0x000ee40008000a00 */
[----:B---3--:R-:W-:Y:S01]  /*0750*/  DFMA R12, R12, UR16, R16 ;  /* 0x000000100c0c7c2b */ /* 0x008fe20008000010 */
[----:B------:R-:W2:Y:S01]  /*0760*/  LDCU.64 UR16, c[0x3][UR4+-0x18] ;  /* 0x00fffd00041077ac */ /* 0x000ea20008000a00 */
[----:B------:R-:W0:Y:S02]  /*0770*/  @P0 LDC R17, c[0x0][0x39c] ;  /* 0x0000e700ff110b82 */ /* 0x000e240000000800 */
[----:B0-----:R-:W-:-:S05]  /*0780*/  @P0 IADD3 R16, PT, PT, R0, 0x3, -R17 ;  /* 0x0000000300100810 */ /* 0x001fca0007ffe811 */
[----:B------:R-:W-:-:S05]  /*0790*/  @P0 IMAD R16, R16, UR12, R3 ;  /* 0x0000000c10100c24 */ /* 0x000fca000f8e0203 */
[----:B------:R-:W-:Y:S01]  /*07a0*/  @P0 LEA R27, R16, UR7, 0x3 ;  /* 0x00000007101b0c11 */ /* 0x000fe2000f8e18ff */
[----:B------:R-:W-:-:S04]  /*07b0*/  VIADD R16, R6, 0x4 ;  /* 0x0000000406107836 */ /* 0x000fc80000000000 */
[----:B------:R-:W2:Y:S01]  /*07c0*/  @P0 LDS.64 R14, [R27] ;  /* 0x000000001b0e0984 */ /* 0x000ea20000000a00 */
[----:B------:R-:W-:-:S04]  /*07d0*/  ISETP.GE.AND P0, PT, R16, UR12, PT ;  /* 0x0000000c10007c0c */ /* 0x000fc8000bf06270 */
[----:B------:R-:W-:-:S13]  /*07e0*/  ISETP.GT.AND P0, PT, R16, -0x1, !P0 ;  /* 0xffffffff1000780c */ /* 0x000fda0004704270 */
[----:B------:R-:W0:Y:S01]  /*07f0*/  @!P0 LDC.64 R16, c[0x0][0x388] ;  /* 0x0000e200ff108b82 */ /* 0x000e220000000a00 */
[----:B--2---:R-:W-:Y:S01]  /*0800*/  DFMA R14, R14, UR16, R12 ;  /* 0x000000100e0e7c2b */ /* 0x004fe2000800000c */
[----:B------:R-:W-:Y:S01]  /*0810*/  IADD3 R12, PT, PT, R6, 0x5, RZ ;  /* 0x00000005060c7810 */ /* 0x000fe20007ffe0ff */
[----:B0-----:R-:W-:-:S03]  /*0820*/  @!P0 IMAD.WIDE R16, R25, 0x8, R16 ;  /* 0x0000000819108825 */ /* 0x001fc600078e0210 */
[----:B------:R-:W-:-:S03]  /*0830*/  ISETP.GE.AND P1, PT, R12, UR12, PT ;  /* 0x0000000c0c007c0c */ /* 0x000fc6000bf26270 */
[----:B------:R-:W2:Y:S01]  /*0840*/  @!P0 LDG.E.64 R16, desc[UR18][R16.64] ;  /* 0x0000001210108981 */ /* 0x000ea2000c1e1b00 */
[----:B------:R-:W-:-:S13]  /*0850*/  ISETP.GT.AND P1, PT, R12, -0x1, !P1 ;  /* 0xffffffff0c00780c */ /* 0x000fda0004f24270 */
[----:B------:R-:W0:Y:S02]  /*0860*/  @!P1 LDC.64 R12, c[0x0][0x388] ;  /* 0x0000e200ff0c9b82 */ /* 0x000e240000000a00 */
[----:B0-----:R-:W-:-:S05]  /*0870*/  @!P1 IMAD.WIDE R28, R24, 0x8, R12 ;  /* 0x00000008181c9825 */ /* 0x001fca00078e020c */
[----:B------:R-:W3:Y:S01]  /*0880*/  @!P1 LDG.E.64 R12, desc[UR18][R28.64] ;  /* 0x000000121c0c9981 */ /* 0x000ee2000c1e1b00 */
[----:B------:R-:W2:Y:S01]  /*0890*/  LDCU.64 UR16, c[0x3][UR4+-0x20] ;  /* 0x00fffc00041077ac */ /* 0x000ea20008000a00 */
[----:B------:R-:W-:Y:S02]  /*08a0*/  VIADD R27, R6, 0x6 ;  /* 0x00000006061b7836 */ /* 0x000fe40000000000 */
[----:B------:R-:W2:Y:S03]  /*08b0*/  @P0 LDS.64 R16, [R10+UR7] ;  /* 0x000000070a100984 */ /* 0x000ea60008000a00 */
[----:B------:R-:W-:-:S04]  /*08c0*/  ISETP.GE.AND P0, PT, R27, UR12, PT ;  /* 0x0000000c1b007c0c */ /* 0x000fc8000bf06270 */
[----:B------:R-:W-:Y:S01]  /*08d0*/  ISETP.GT.AND P0, PT, R27, -0x1, !P0 ;  /* 0xffffffff1b00780c */ /* 0x000fe20004704270 */
[----:B------:R-:W3:Y:S01]  /*08e0*/  @P1 LDS.64 R12, [R11+UR7] ;  /* 0x000000070b0c1984 */ /* 0x000ee20008000a00 */
[----:B--2---:R-:W-:Y:S01]  /*08f0*/  DFMA R14, R16, UR16, R14 ;  /* 0x00000010100e7c2b */ /* 0x004fe2000800000e */
[----:B------:R-:W3:Y:S01]  /*0900*/  LDCU.64 UR16, c[0x3][UR4+-0x28] ;  /* 0x00fffb00041077ac */ /* 0x000ee20008000a00 */
[----:B------:R-:W-:-:S04]  /*0910*/  IADD3 R16, PT, PT, R6, 0x7, RZ ;  /* 0x0000000706107810 */ /* 0x000fc80007ffe0ff */
[----:B------:R-:W-:-:S04]  /*0920*/  ISETP.GE.AND P1, PT, R16, UR12, PT ;  /* 0x0000000c10007c0c */ /* 0x000fc8000bf26270 */
[----:B------:R-:W-:Y:S01]  /*0930*/  ISETP.GT.AND P1, PT, R16, -0x1, !P1 ;  /* 0xffffffff1000780c */ /* 0x000fe20004f24270 */
[----:B---3--:R-:W-:Y:S01]  /*0940*/  DFMA R16, R12, UR16, R14 ;  /* 0x000000100c107c2b */ /* 0x008fe2000800000e */
[----:B------:R-:W0:Y:S11]  /*0950*/  @!P0 LDC.64 R14, c[0x0][0x388] ;  /* 0x0000e200ff0e8b82 */ /* 0x000e360000000a00 */
[----:B------:R-:W1:Y:S01]  /*0960*/  @!P1 LDC.64 R12, c[0x0][0x388] ;  /* 0x0000e200ff0c9b82 */ /* 0x000e620000000a00 */
[----:B0-----:R-:W-:-:S06]  /*0970*/  @!P0 IMAD.WIDE R14, R23, 0x8, R14 ;  /* 0x00000008170e8825 */ /* 0x001fcc00078e020e */
[----:B------:R-:W2:Y:S01]  /*0980*/  @!P0 LDG.E.64 R14, desc[UR18][R14.64] ;  /* 0x000000120e0e8981 */ /* 0x000ea2000c1e1b00 */
[----:B-1----:R-:W-:-:S05]  /*0990*/  @!P1 IMAD.WIDE R28, R22, 0x8, R12 ;  /* 0x00000008161c9825 */ /* 0x002fca00078e020c */
[----:B------:R-:W3:Y:S01]  /*09a0*/  @!P1 LDG.E.64 R12, desc[UR18][R28.64] ;  /* 0x000000121c0c9981 */ /* 0x000ee2000c1e1b00 */
[----:B------:R-:W2:Y:S01]  /*09b0*/  LDCU.64 UR16, c[0x3][UR4+-0x30] ;  /* 0x00fffa00041077ac */ /* 0x000ea20008000a00 */
[----:B------:R-:W3:Y:S01]  /*09c0*/  LDCU.64 UR4, c[0x3][UR4+-0x38] ;  /* 0x00fff900040477ac */ /* 0x000ee20008000a00 */
[----:B------:R-:W-:-:S04]  /*09d0*/  UIADD3 UR9, UPT, UPT, UR9, 0x8, URZ ;  /* 0x0000000809097890 */ /* 0x000fc8000fffe0ff */
[----:B------:R-:W-:Y:S01]  /*09e0*/  UISETP.NE.AND UP0, UPT, UR9, URZ, UPT ;  /* 0x000000ff0900728c */ /* 0x000fe2000bf05270 */
[----:B------:R-:W-:Y:S01]  /*09f0*/  VIADD R6, R6, 0x8 ;  /* 0x0000000806067836 */ /* 0x000fe20000000000 */
[----:B------:R-:W-:Y:S01]  /*0a00*/  IADD3 R7, PT, PT, R7, UR11, RZ ;  /* 0x0000000b07077c10 */ /* 0x000fe2000fffe0ff */
[----:B------:R-:W-:Y:S01]  /*0a10*/  VIADD R21, R21, UR11 ;  /* 0x0000000b15157c36 */ /* 0x000fe20008000000 */
[----:B------:R-:W-:Y:S01]  /*0a20*/  IADD3 R20, PT, PT, R20, UR11, RZ ;  /* 0x0000000b14147c10 */ /* 0x000fe2000fffe0ff */
[----:B------:R-:W-:Y:S01]  /*0a30*/  VIADD R26, R26, UR11 ;  /* 0x0000000b1a1a7c36 */ /* 0x000fe20008000000 */
[----:B------:R-:W-:Y:S01]  /*0a40*/  IADD3 R25, PT, PT, R25, UR11, RZ ;  /* 0x0000000b19197c10 */ /* 0x000fe2000fffe0ff */
[----:B------:R-:W-:Y:S01]  /*0a50*/  VIADD R24, R24, UR11 ;  /* 0x0000000b18187c36 */ /* 0x000fe20008000000 */
[----:B------:R-:W-:Y:S01]  /*0a60*/  IADD3 R23, PT, PT, R23, UR11, RZ ;  /* 0x0000000b17177c10 */ /* 0x000fe2000fffe0ff */
[----:B------:R-:W-:Y:S01]  /*0a70*/  VIADD R22, R22, UR11 ;  /* 0x0000000b16167c36 */ /* 0x000fe20008000000 */
[----:B------:R-:W-:-:S02]  /*0a80*/  UIADD3 UR8, UPT, UPT, UR8, 0x8, URZ ;  /* 0x0000000808087890 */ /* 0x000fc4000fffe0ff */
[----:B------:R-:W-:Y:S01]  /*0a90*/  UIADD3 UR10, UPT, UPT, UR10, -0x8, URZ ;  /* 0xfffffff80a0a7890 */ /* 0x000fe2000fffe0ff */
[----:B------:R-:W2:Y:S04]  /*0aa0*/  @P0 LDS.64 R14, [R18+UR7] ;  /* 0x00000007120e0984 */ /* 0x000ea80008000a00 */
[----:B------:R-:W3:Y:S01]  /*0ab0*/  @P1 LDS.64 R12, [R19+UR7] ;  /* 0x00000007130c1984 */ /* 0x000ee20008000a00 */
[----:B------:R-:W-:Y:S01]  /*0ac0*/  ULEA UR7, UR12, UR7, 0x6 ;  /* 0x000000070c077291 */ /* 0x000fe2000f8e30ff */
[----:B--2---:R-:W-:-:S08]  /*0ad0*/  DFMA R16, R14, UR16, R16 ;  /* 0x000000100e107c2b */ /* 0x004fd00008000010 */
[----:B---3--:R-:W-:Y:S01]  /*0ae0*/  DFMA R12, R12, UR4, R16 ;  /* 0x000000040c0c7c2b */ /* 0x008fe20008000010 */
[----:B------:R-:W-:Y:S10]  /*0af0*/  BRA.U UP0, `(.L_x_2) ;  /* 0xfffffff900847547 */ /* 0x000ff4000b83ffff */
[----:B------:R-:W-:-:S06]  /*0b00*/  UIADD3 UR8, UPT, UPT, UR8, -0x3, URZ ;  /* 0xfffffffd08087890 */ /* 0x000fcc000fffe0ff */
[----:B------:R-:W-:-:S07]  /*0b10*/  MOV R6, UR8 ;  /* 0x0000000800067c02 */ /* 0x000fce0008000f00 */
.L_x_1:
[----:B------:R-:W1:Y:S01]  /*0b20*/  LDCU UR5, c[0x0][0x39c] ;  /* 0x00007380ff0577ac */ /* 0x000e620008000800 */
[----:B------:R-:W-:-:S04]  /*0b30*/  ULOP3.LUT UR6, UR6, 0x6, URZ, 0xc0, !UPT ;  /* 0x0000000606067892 */ /* 0x000fc8000f8ec0ff */
[----:B------:R-:W-:Y:S02]  /*0b40*/  UISETP.GE.U32.AND UP0, UPT, UR6, 0x3, UPT ;  /* 0x000000030600788c */ /* 0x000fe4000bf06070 */
[----:B-1----:R-:W-:-:S04]  /*0b50*/  ULOP3.LUT UR4, UR5, 0x1, URZ, 0xc0, !UPT ;  /* 0x0000000105047892 */ /* 0x002fc8000f8ec0ff */
[----:B------:R-:W-:-:S03]  /*0b60*/  UISETP.NE.U32.AND UP1, UPT, UR4, 0x1, UPT ;  /* 0x000000010400788c */ /* 0x000fc6000bf25070 */
[----:B------:R-:W-:Y:S08]  /*0b70*/  BRA.U !UP0, `(.L_x_3) ;  /* 0x0000000508187547 */ /* 0x000ff0000b800000 */
[----:B------:R-:W-:Y:S01]  /*0b80*/  IMAD.IADD R24, R6, 0x1, R0 ;  /* 0x0000000106187824 */ /* 0x000fe200078e0200 */
[----:B------:R-:W-:Y:S01]  /*0b90*/  MOV R20, UR14 ;  /* 0x0000000e00147c02 */ /* 0x000fe20008000f00 */
[----:B------:R-:W1:Y:S02]  /*0ba0*/  LDCU UR4, c[0x0][0x39c] ;  /* 0x00007380ff0477ac */ /* 0x000e640008000800 */
[C---:B------:R-:W-:Y:S01]  /*0bb0*/  VIADD R14, R24.reuse, 0x2 ;  /* 0x00000002180e7836 */ /* 0x040fe20000000000 */
[C---:B------:R-:W-:Y:S02]  /*0bc0*/  ISETP.GE.AND P0, PT, R24.reuse, UR12, PT ;  /* 0x0000000c18007c0c */ /* 0x040fe4000bf06270 */
[C---:B------:R-:W-:Y:S02]  /*0bd0*/  IADD3 R10, PT, PT, R24.reuse, 0x1, RZ ;  /* 0x00000001180a7810 */ /* 0x040fe40007ffe0ff */
[----:B------:R-:W-:Y:S02]  /*0be0*/  ISETP.GT.AND P0, PT, R24, -0x1, !P0 ;  /* 0xffffffff1800780c */ /* 0x000fe40004704270 */
[----:B------:R-:W-:-:S02]  /*0bf0*/  ISETP.GE.AND P1, PT, R10, UR12, PT ;  /* 0x0000000c0a007c0c */ /* 0x000fc4000bf26270 */
[----:B------:R-:W-:Y:S02]  /*0c00*/  ISETP.GE.AND P2, PT, R14, UR12, PT ;  /* 0x0000000c0e007c0c */ /* 0x000fe4000bf46270 */
[----:B------:R-:W-:Y:S02]  /*0c10*/  ISETP.GT.AND P1, PT, R10, -0x1, !P1 ;  /* 0xffffffff0a00780c */ /* 0x000fe40004f24270 */
[----:B0-----:R-:W-:Y:S02]  /*0c20*/  IADD3 R8, PT, PT, R24, 0x3, RZ ;  /* 0x0000000318087810 */ /* 0x001fe40007ffe0ff */
[----:B------:R-:W-:Y:S02]  /*0c30*/  ISETP.GT.AND P2, PT, R14, -0x1, !P2 ;  /* 0xffffffff0e00780c */ /* 0x000fe40005744270 */
[----:B------:R-:W-:Y:S01]  /*0c40*/  ISETP.GE.AND P3, PT, R8, UR12, PT ;  /* 0x0000000c08007c0c */ /* 0x000fe2000bf66270 */
[----:B------:R-:W0:Y:S01]  /*0c50*/  @!P0 LDC.64 R16, c[0x0][0x388] ;  /* 0x0000e200ff108b82 */ /* 0x000e220000000a00 */
[----:B------:R-:W-:-:S02]  /*0c60*/  @!P0 IMAD.IADD R7, R5, 0x1, R6 ;  /* 0x0000000105078824 */ /* 0x000fc400078e0206 */
[----:B------:R-:W-:Y:S02]  /*0c70*/  ISETP.GT.AND P3, PT, R8, -0x1, !P3 ;  /* 0xffffffff0800780c */ /* 0x000fe40005f64270 */
[----:B------:R-:W-:Y:S02]  /*0c80*/  @!P0 IMAD R7, R7, UR14, R2 ;  /* 0x0000000e07078c24 */ /* 0x000fe4000f8e0202 */
[----:B------:R-:W-:Y:S01]  /*0c90*/  @!P1 IMAD.IADD R9, R5, 0x1, R6 ;  /* 0x0000000105099824 */ /* 0x000fe200078e0206 */
[----:B------:R-:W2:Y:S03]  /*0ca0*/  @!P1 LDC.64 R18, c[0x0][0x388] ;  /* 0x0000e200ff129b82 */ /* 0x000ea60000000a00 */
[----:B------:R-:W-:-:S05]  /*0cb0*/  @!P1 IMAD R9, R9, R20, UR14 ;  /* 0x0000000e09099e24 */ /* 0x000fca000f8e0214 */
[----:B------:R-:W3:Y:S01]  /*0cc0*/  @!P2 LDC.64 R22, c[0x0][0x388] ;  /* 0x0000e200ff16ab82 */ /* 0x000ee20000000a00 */
[----:B------:R-:W-:Y:S01]  /*0cd0*/  @!P1 IADD3 R9, PT, PT, R2, R9, RZ ;  /* 0x0000000902099210 */ /* 0x000fe20007ffe0ff */
[----:B0-----:R-:W-:-:S06]  /*0ce0*/  @!P0 IMAD.WIDE R16, R7, 0x8, R16 ;  /* 0x0000000807108825 */ /* 0x001fcc00078e0210 */
[----:B------:R-:W0:Y:S01]  /*0cf0*/  @!P3 LDC.64 R20, c[0x0][0x388] ;  /* 0x0000e200ff14bb82 */ /* 0x000e220000000a00 */
[C---:B------:R-:W-:Y:S01]  /*0d00*/  @!P2 IADD3 R7, PT, PT, R6.reuse, 0x2, R5 ;  /* 0x000000020607a810 */ /* 0x040fe20007ffe005 */
[----:B------:R-:W4:Y:S04]  /*0d10*/  @!P0 LDG.E.64 R16, desc[UR18][R16.64] ;  /* 0x0000001210108981 */ /* 0x000f28000c1e1b00 */
[----:B------:R-:W-:Y:S02]  /*0d20*/  @!P2 IMAD R7, R7, UR14, R2 ;  /* 0x0000000e0707ac24 */ /* 0x000fe4000f8e0202 */
[----:B--2---:R-:W-:Y:S01]  /*0d30*/  @!P1 IMAD.WIDE R18, R9, 0x8, R18 ;  /* 0x0000000809129825 */ /* 0x004fe200078e0212 */
[----:B------:R-:W-:-:S05]  /*0d40*/  @!P3 IADD3 R9, PT, PT, R6, 0x3, R5 ;  /* 0x000000030609b810 */ /* 0x000fca0007ffe005 */
[----:B------:R-:W2:Y:S01]  /*0d50*/  @!P1 LDG.E.64 R18, desc[UR18][R18.64] ;  /* 0x0000001212129981 */ /* 0x000ea2000c1e1b00 */
[----:B---3--:R-:W-:-:S04]  /*0d60*/  @!P2 IMAD.WIDE R22, R7, 0x8, R22 ;  /* 0x000000080716a825 */ /* 0x008fc800078e0216 */
[----:B------:R-:W-:Y:S02]  /*0d70*/  @!P3 IMAD R9, R9, UR14, R2 ;  /* 0x0000000e0909bc24 */ /* 0x000fe4000f8e0202 */
[----:B------:R-:W3:Y:S02]  /*0d80*/  @!P2 LDG.E.64 R22, desc[UR18][R22.64] ;  /* 0x000000121616a981 */ /* 0x000ee4000c1e1b00 */
[----:B0-----:R-:W-:-:S06]  /*0d90*/  @!P3 IMAD.WIDE R20, R9, 0x8, R20 ;  /* 0x000000080914b825 */ /* 0x001fcc00078e0214 */
[----:B------:R-:W5:Y:S01]  /*0da0*/  @!P3 LDG.E.64 R20, desc[UR18][R20.64] ;  /* 0x000000121414b981 */ /* 0x000f62000c1e1b00 */
[----:B------:R-:W-:Y:S01]  /*0db0*/  @P0 MOV R11, 0x400 ;  /* 0x00000400000b0802 */ /* 0x000fe20000000f00 */
[--C-:B------:R-:W-:Y:S01]  /*0dc0*/  @P0 IMAD R24, R24, UR12, R3.reuse ;  /* 0x0000000c18180c24 */ /* 0x100fe2000f8e0203 */
[----:B------:R-:W-:Y:S01]  /*0dd0*/  @P1 MOV R15, 0x400 ;  /* 0x00000400000f1802 */ /* 0x000fe20000000f00 */
[----:B------:R-:W0:Y:S01]  /*0de0*/  @P0 S2R R26, SR_CgaCtaId ;  /* 0x00000000001a0919 */ /* 0x000e220000008800 */
[--C-:B------:R-:W-:Y:S02]  /*0df0*/  @P1 IMAD R10, R10, UR12, R3.reuse ;  /* 0x0000000c0a0a1c24 */ /* 0x100fe4000f8e0203 */
[--C-:B------:R-:W-:Y:S01]  /*0e00*/  @P2 IMAD R14, R14, UR12, R3.reuse ;  /* 0x0000000c0e0e2c24 */ /* 0x100fe2000f8e0203 */
[----:B------:R-:W1:Y:S01]  /*0e10*/  @P1 S2R R28, SR_CgaCtaId ;  /* 0x00000000001c1919 */ /* 0x000e620000008800 */
[----:B------:R-:W-:Y:S01]  /*0e20*/  @P3 IMAD R8, R8, UR12, R3 ;  /* 0x0000000c08083c24 */ /* 0x000fe2000f8e0203 */
[----:B------:R-:W1:Y:S01]  /*0e30*/  @P2 S2R R9, SR_CgaCtaId ;  /* 0x0000000000092919 */ /* 0x000e620000008800 */
[----:B------:R-:W1:Y:S01]  /*0e40*/  @P3 S2R R7, SR_CgaCtaId ;  /* 0x0000000000073919 */ /* 0x000e620000008800 */
[----:B0-----:R-:W-:-:S02]  /*0e50*/  @P0 LEA R11, R26, R11, 0x18 ;  /* 0x0000000b1a0b0211 */ /* 0x001fc400078ec0ff */
[----:B-1----:R-:W-:-:S03]  /*0e60*/  @P1 LEA R15, R28, R15, 0x18 ;  /* 0x0000000f1c0f1211 */ /* 0x002fc600078ec0ff */
[----:B------:R-:W-:Y:S01]  /*0e70*/  @P0 IMAD R11, R24, 0x8, R11 ;  /* 0x00000008180b0824 */ /* 0x000fe200078e020b */
[----:B------:R-:W-:Y:S02]  /*0e80*/  @P2 MOV R24, 0x400 ;  /* 0x0000040000182802 */ /* 0x000fe40000000f00 */
[----:B------:R-:W-:Y:S02]  /*0e90*/  @P1 LEA R25, R10, R15, 0x3 ;  /* 0x0000000f0a191211 */ /* 0x000fe400078e18ff */
[----:B------:R-:W-:Y:S02]  /*0ea0*/  @P2 LEA R9, R9, R24, 0x18 ;  /* 0x0000001809092211 */ /* 0x000fe400078ec0ff */
[----:B------:R-:W-:Y:S02]  /*0eb0*/  IADD3 R24, PT, PT, -R6, UR4, RZ ;  /* 0x0000000406187c10 */ /* 0x000fe4000fffe1ff */
[----:B------:R-:W-:Y:S01]  /*0ec0*/  @P3 MOV R10, 0x400 ;  /* 0x00000400000a3802 */ /* 0x000fe20000000f00 */
[----:B------:R-:W-:Y:S01]  /*0ed0*/  @P2 IMAD R26, R14, 0x8, R9 ;  /* 0x000000080e1a2824 */ /* 0x000fe200078e0209 */
[----:B------:R-:W-:-:S02]  /*0ee0*/  SHF.L.U32 R24, R24, 0x3, RZ ;  /* 0x0000000318187819 */ /* 0x000fc400000006ff */
[----:B------:R-:W-:Y:S02]  /*0ef0*/  @P3 LEA R7, R7, R10, 0x18 ;  /* 0x0000000a07073211 */ /* 0x000fe400078ec0ff */
[----:B------:R-:W4:Y:S01]  /*0f00*/  LDC.64 R14, c[0x3][R24] ;  /* 0x00c00000180e7b82 */ /* 0x000f220000000a00 */
[----:B------:R-:W-:Y:S02]  /*0f10*/  IADD3 R6, PT, PT, R6, 0x4, RZ ;  /* 0x0000000406067810 */ /* 0x000fe40007ffe0ff */
[----:B------:R-:W-:-:S05]  /*0f20*/  @P3 IMAD R7, R8, 0x8, R7 ;  /* 0x0000000808073824 */ /* 0x000fca00078e0207 */
[----:B------:R-:W3:Y:S01]  /*0f30*/  LDC.64 R8, c[0x3][R24+-0x10] ;  /* 0x00fffc0018087b82 */ /* 0x000ee20000000a00 */
[----:B------:R0:W4:Y:S07]  /*0f40*/  @P0 LDS.64 R16, [R11] ;  /* 0x000000000b100984 */ /* 0x00012e0000000a00 */
[----:B0-----:R-:W2:Y:S01]  /*0f50*/  LDC.64 R10, c[0x3][R24+-0x8] ;  /* 0x00fffe00180a7b82 */ /* 0x001ea20000000a00 */
[----:B------:R-:W2:Y:S04]  /*0f60*/  @P1 LDS.64 R18, [R25] ;  /* 0x0000000019121984 */ /* 0x000ea80000000a00 */
[----:B------:R-:W3:Y:S04]  /*0f70*/  @P2 LDS.64 R22, [R26] ;  /* 0x000000001a162984 */ /* 0x000ee80000000a00 */
[----:B------:R-:W5:Y:S01]  /*0f80*/  @P3 LDS.64 R20, [R7] ;  /* 0x0000000007143984 */ /* 0x000f620000000a00 */
[----:B----4-:R-:W-:Y:S01]  /*0f90*/  DFMA R14, R14, R16, R12 ;  /* 0x000000100e0e722b */ /* 0x010fe2000000000c */
[----:B------:R-:W5:Y:S07]  /*0fa0*/  LDC.64 R12, c[0x3][R24+-0x18] ;  /* 0x00fffa00180c7b82 */ /* 0x000f6e0000000a00 */
[----:B--2---:R-:W-:-:S08]  /*0fb0*/  DFMA R10, R10, R18, R14 ;  /* 0x000000120a0a722b */ /* 0x004fd0000000000e */
[----:B---3--:R-:W-:-:S08]  /*0fc0*/  DFMA R8, R8, R22, R10 ;  /* 0x000000160808722b */ /* 0x008fd0000000000a */
[----:B-----5:R-:W-:-:S11]  /*0fd0*/  DFMA R12, R12, R20, R8 ;  /* 0x000000140c0c722b */ /* 0x020fd60000000008 */
.L_x_3:
[----:B------:R-:W-:Y:S05]  /*0fe0*/  BRA.U UP1, `(.L_x_4) ;  /* 0x0000000101947547 */ /* 0x000fea000b800000 */
[----:B------:R-:W-:Y:S01]  /*0ff0*/  IMAD.IADD R16, R6, 0x1, R0 ;  /* 0x0000000106107824 */ /* 0x000fe200078e0200 */
[----:B------:R-:W-:-:S04]  /*1000*/  MOV R18, UR14 ;  /* 0x0000000e00127c02 */ /* 0x000fc80008000f00 */
[C---:B------:R-:W-:Y:S02]  /*1010*/  ISETP.GE.AND P0, PT, R16.reuse, UR12, PT ;  /* 0x0000000c10007c0c */ /* 0x040fe4000bf06270 */
[C---:B------:R-:W-:Y:S02]  /*1020*/  IADD3 R14, PT, PT, R16.reuse, 0x1, RZ ;  /* 0x00000001100e7810 */ /* 0x040fe40007ffe0ff */
[----:B------:R-:W-:Y:S02]  /*1030*/  ISETP.GT.AND P0, PT, R16, -0x1, !P0 ;  /* 0xffffffff1000780c */ /* 0x000fe40004704270 */
[----:B------:R-:W-:-:S04]  /*1040*/  ISETP.GE.AND P1, PT, R14, UR12, PT ;  /* 0x0000000c0e007c0c */ /* 0x000fc8000bf26270 */
[----:B------:R-:W-:-:S07]  /*1050*/  ISETP.GT.AND P1, PT, R14, -0x1, !P1 ;  /* 0xffffffff0e00780c */ /* 0x000fce0004f24270 */
[----:B0-----:R-:W0:Y:S01]  /*1060*/  @!P0 LDC.64 R8, c[0x0][0x388] ;  /* 0x0000e200ff088b82 */ /* 0x001e220000000a00 */
[----:B------:R-:W-:-:S04]  /*1070*/  @!P0 IMAD.IADD R7, R5, 0x1, R6 ;  /* 0x0000000105078824 */ /* 0x000fc800078e0206 */
[----:B------:R-:W-:Y:S02]  /*1080*/  @!P0 IMAD R7, R7, UR14, R2 ;  /* 0x0000000e07078c24 */ /* 0x000fe4000f8e0202 */
[----:B------:R-:W-:Y:S01]  /*1090*/  @!P1 IMAD.IADD R15, R5, 0x1, R6 ;  /* 0x00000001050f9824 */ /* 0x000fe200078e0206 */
[----:B------:R-:W1:Y:S03]  /*10a0*/  @!P1 LDC.64 R10, c[0x0][0x388] ;  /* 0x0000e200ff0a9b82 */ /* 0x000e660000000a00 */
[----:B------:R-:W-:-:S05]  /*10b0*/  @!P1 IMAD R15, R15, R18, UR14 ;  /* 0x0000000e0f0f9e24 */ /* 0x000fca000f8e0212 */
[----:B------:R-:W-:Y:S01]  /*10c0*/  @!P1 IADD3 R15, PT, PT, R2, R15, RZ ;  /* 0x0000000f020f9210 */ /* 0x000fe20007ffe0ff */
[----:B0-----:R-:W-:-:S06]  /*10d0*/  @!P0 IMAD.WIDE R8, R7, 0x8, R8 ;  /* 0x0000000807088825 */ /* 0x001fcc00078e0208 */
[----:B------:R-:W2:Y:S01]  /*10e0*/  @!P0 LDG.E.64 R8, desc[UR18][R8.64] ;  /* 0x0000001208088981 */ /* 0x000ea2000c1e1b00 */
[----:B-1----:R-:W-:-:S06]  /*10f0*/  @!P1 IMAD.WIDE R10, R15, 0x8, R10 ;  /* 0x000000080f0a9825 */ /* 0x002fcc00078e020a */
[----:B------:R-:W3:Y:S01]  /*1100*/  @!P1 LDG.E.64 R10, desc[UR18][R10.64] ;  /* 0x000000120a0a9981 */ /* 0x000ee2000c1e1b00 */
[----:B------:R-:W-:Y:S01]  /*1110*/  @P0 MOV R7, 0x400 ;  /* 0x0000040000070802 */ /* 0x000fe20000000f00 */
[--C-:B------:R-:W-:Y:S01]  /*1120*/  @P0 IMAD R16, R16, UR12, R3.reuse ;  /* 0x0000000c10100c24 */ /* 0x100fe2000f8e0203 */
[----:B------:R-:W-:Y:S01]  /*1130*/  @P1 MOV R15, 0x400 ;  /* 0x00000400000f1802 */ /* 0x000fe20000000f00 */
[----:B------:R-:W0:Y:S01]  /*1140*/  @P0 S2R R18, SR_CgaCtaId ;  /* 0x0000000000120919 */ /* 0x000e220000008800 */
[----:B------:R-:W-:Y:S01]  /*1150*/  @P1 IMAD R14, R14, UR12, R3 ;  /* 0x0000000c0e0e1c24 */ /* 0x000fe2000f8e0203 */
[----:B------:R-:W1:Y:S01]  /*1160*/  @P1 S2R R20, SR_CgaCtaId ;  /* 0x0000000000141919 */ /* 0x000e620000008800 */
[----:B0-----:R-:W-:Y:S02]  /*1170*/  @P0 LEA R7, R18, R7, 0x18 ;  /* 0x0000000712070211 */ /* 0x001fe400078ec0ff */
[----:B-1----:R-:W-:-:S03]  /*1180*/  @P1 LEA R15, R20, R15, 0x18 ;  /* 0x0000000f140f1211 */ /* 0x002fc600078ec0ff */
[----:B------:R-:W-:Y:S01]  /*1190*/  @P0 IMAD R7, R16, 0x8, R7 ;  /* 0x0000000810070824 */ /* 0x000fe200078e0207 */
[----:B------:R-:W-:Y:S02]  /*11a0*/  @P1 LEA R18, R14, R15, 0x3 ;  /* 0x0000000f0e121211 */ /* 0x000fe400078e18ff */
[C---:B------:R-:W-:Y:S02]  /*11b0*/  IADD3 R14, PT, PT, -R6.reuse, UR5, RZ ;  /* 0x00000005060e7c10 */ /* 0x040fe4000fffe1ff */
[----:B------:R-:W-:-:S03]  /*11c0*/  IADD3 R6, PT, PT, R6, 0x2, RZ ;  /* 0x0000000206067810 */ /* 0x000fc60007ffe0ff */
[----:B------:R-:W-:-:S04]  /*11d0*/  IMAD.SHL.U32 R19, R14, 0x8, RZ ;  /* 0x000000080e137824 */ /* 0x000fc800078e00ff */
[----:B------:R-:W2:Y:S08]  /*11e0*/  LDC.64 R14, c[0x3][R19] ;  /* 0x00c00000130e7b82 */ /* 0x000eb00000000a00 */
[----:B------:R-:W3:Y:S01]  /*11f0*/  LDC.64 R16, c[0x3][R19+-0x8] ;  /* 0x00fffe0013107b82 */ /* 0x000ee20000000a00 */
[----:B------:R-:W2:Y:S04]  /*1200*/  @P0 LDS.64 R8, [R7] ;  /* 0x0000000007080984 */ /* 0x000ea80000000a00 */
[----:B------:R-:W3:Y:S01]  /*1210*/  @P1 LDS.64 R10, [R18] ;  /* 0x00000000120a1984 */ /* 0x000ee20000000a00 */
[----:B--2---:R-:W-:-:S08]  /*1220*/  DFMA R8, R14, R8, R12 ;  /* 0x000000080e08722b */ /* 0x004fd0000000000c */
[----:B---3--:R-:W-:-:S11]  /*1230*/  DFMA R12, R16, R10, R8 ;  /* 0x0000000a100c722b */ /* 0x008fd60000000008 */
.L_x_4:
[----:B------:R-:W-:-:S05]  /*1240*/  IMAD.IADD R0, R0, 0x1, R6 ;  /* 0x0000000100007824 */ /* 0x000fca00078e0206 */
[----:B------:R-:W-:-:S04]  /*1250*/  ISETP.GE.AND P0, PT, R0, UR12, PT ;  /* 0x0000000c00007c0c */ /* 0x000fc8000bf06270 */
[----:B------:R-:W-:-:S13]  /*1260*/  ISETP.GT.AND P0, PT, R0, -0x1, !P0 ;  /* 0xffffffff0000780c */ /* 0x000fda0004704270 */
[----:B0-----:R-:W0:Y:S01]  /*1270*/  @!P0 LDC.64 R8, c[0x0][0x388] ;  /* 0x0000e200ff088b82 */ /* 0x001e220000000a00 */
[----:B------:R-:W-:-:S05]  /*1280*/  @!P0 IADD3 R5, PT, PT, R5, R6, RZ ;  /* 0x0000000605058210 */ /* 0x000fca0007ffe0ff */
[----:B------:R-:W-:-:S04]  /*1290*/  @!P0 IMAD R5, R5, UR14, R2 ;  /* 0x0000000e05058c24 */ /* 0x000fc8000f8e0202 */
[----:B0-----:R-:W-:-:S05]  /*12a0*/  @!P0 IMAD.WIDE R8, R5, 0x8, R8 ;  /* 0x0000000805088825 */ /* 0x001fca00078e0208 */
[----:B------:R-:W2:Y:S01]  /*12b0*/  @!P0 LDG.E.64 R10, desc[UR18][R8.64] ;  /* 0x00000012080a8981 */ /* 0x000ea2000c1e1b00 */
[----:B------:R-:W-:Y:S01]  /*12c0*/  @P0 MOV R2, 0x400 ;  /* 0x0000040000020802 */ /* 0x000fe20000000f00 */
[----:B------:R-:W-:Y:S01]  /*12d0*/  @P0 IMAD R3, R0, UR12, R3 ;  /* 0x0000000c00030c24 */ /* 0x000fe2000f8e0203 */
[----:B------:R-:W-:Y:S01]  /*12e0*/  IADD3 R6, PT, PT, -R6, UR5, RZ ;  /* 0x0000000506067c10 */ /* 0x000fe2000fffe1ff */
[----:B------:R-:W0:Y:S02]  /*12f0*/  @P0 S2R R5, SR_CgaCtaId ;  /* 0x0000000000050919 */ /* 0x000e240000008800 */
[----:B0-----:R-:W-:Y:S02]  /*1300*/  @P0 LEA R0, R5, R2, 0x18 ;  /* 0x0000000205000211 */ /* 0x001fe400078ec0ff */
[----:B------:R-:W-:-:S03]  /*1310*/  SHF.L.U32 R2, R6, 0x3, RZ ;  /* 0x0000000306027819 */ /* 0x000fc600000006ff */
[----:B------:R-:W-:-:S03]  /*1320*/  @P0 IMAD R0, R3, 0x8, R0 ;  /* 0x0000000803000824 */ /* 0x000fc600078e0200 */
[----:B------:R-:W2:Y:S02]  /*1330*/  LDC.64 R2, c[0x3][R2] ;  /* 0x00c0000002027b82 */ /* 0x000ea40000000a00 */
[----:B------:R-:W2:Y:S02]  /*1340*/  @P0 LDS.64 R10, [R0] ;  /* 0x00000000000a0984 */ /* 0x000ea40000000a00 */
[----:B--2---:R-:W-:-:S11]  /*1350*/  DFMA R12, R2, R10, R12 ;  /* 0x0000000a020c722b */ /* 0x004fd6000000000c */
.L_x_0:
[----:B------:R-:W1:Y:S02]  /*1360*/  LDC.64 R2, c[0x0][0x380] ;  /* 0x0000e000ff027b82 */ /* 0x000e640000000a00 */
[----:B-1----:R-:W-:-:S05]  /*1370*/  IMAD.WIDE R4, R4, 0x8, R2 ;  /* 0x0000000804047825 */ /* 0x002fca00078e0202 */
[----:B------:R-:W-:Y:S01]  /*1380*/  STG.E.64 desc[UR18][R4.64], R12 ;  /* 0x0000000c04007986 */ /* 0x000fe2000c101b12 */
[----:B------:R-:W-:Y:S05]  /*1390*/  EXIT ;  /* 0x000000000000794d */ /* 0x000fea0003800000 */
.L_x_5:
[----:B------:R-:W-:-:S00]  /*13a0*/  BRA `(.L_x_5) ;  /* 0xfffffffc00fc7947 */ /* 0x000fc0000383ffff */
[----:B------:R-:W-:-:S00]  /*13b0*/  NOP ;  /* 0x0000000000007918 */ /* 0x000fc00000000000 */
        /* <DEDUP_REMOVED lines=12> */
.L_x_12:


//--------------------- .text._Z17convolutionRowGPUPdS_iiii --------------------------
	.section	.text._Z17convolutionRowGPUPdS_iiii,"ax",@progbits
	.align	128
        .global         _Z17convolutionRowGPUPdS_iiii
        .type           _Z17convolutionRowGPUPdS_iiii,@function
        .size           _Z17convolutionRowGPUPdS_iiii,(.L_x_13 - _Z17convolutionRowGPUPdS_iiii)
        .other          _Z17convolutionRowGPUPdS_iiii,@"STO_CUDA_ENTRY STV_DEFAULT"
_Z17convolutionRowGPUPdS_iiii:
.text._Z17convolutionRowGPUPdS_iiii:
[----:B------:R-:W-:Y:S01]  /*0000*/  LDC R1, c[0x0][0x37c] ;  /* 0x0000df00ff017b82 */ /* 0x000fe20000000800 */
[----:B------:R-:W0:Y:S01]  /*0010*/  S2R R3, SR_TID.X ;  /* 0x0000000000037919 */ /* 0x000e220000002100 */
[----:B------:R-:W1:Y:S06]  /*0020*/  LDCU UR9, c[0x0][0x39c] ;  /* 0x00007380ff0977ac */ /* 0x000e6c0008000800 */
[----:B------:R-:W2:Y:S01]  /*0030*/  LDC.64 R18, c[0x0][0x388] ;  /* 0x0000e200ff127b82 */ /* 0x000ea20000000a00 */
[----:B------:R-:W0:Y:S01]  /*0040*/  S2R R0, SR_CTAID.X ;  /* 0x0000000000007919 */ /* 0x000e220000002500 */
[----:B------:R-:W0:Y:S01]  /*0050*/  LDCU UR4, c[0x0][0x360] ;  /* 0x00006c00ff0477ac */ /* 0x000e220008000800 */
[----:B------:R-:W3:Y:S01]  /*0060*/  S2R R6, SR_TID.Y ;  /* 0x0000000000067919 */ /* 0x000ee20000002200 */
[----:B------:R-:W3:Y:S01]  /*0070*/  LDCU UR5, c[0x0][0x364] ;  /* 0x00006c80ff0577ac */ /* 0x000ee20008000800 */
[----:B------:R-:W3:Y:S01]  /*0080*/  S2R R5, SR_CTAID.Y ;  /* 0x0000000000057919 */ /* 0x000ee20000002600 */
[----:B------:R-:W4:Y:S01]  /*0090*/  LDCU.64 UR10, c[0x0][0x390] ;  /* 0x00007200ff0a77ac */ /* 0x000f220008000a00 */
[----:B------:R-:W5:Y:S01]  /*00a0*/  LDCU.64 UR18, c[0x0][0x358] ;  /* 0x00006b00ff1277ac */ /* 0x000f620008000a00 */
[----:B-1----:R-:W-:Y:S01]  /*00b0*/  USHF.L.U32 UR6, UR9, 0x1, URZ ;  /* 0x0000000109067899 */ /* 0x002fe200080006ff */
[----:B0-----:R-:W-:-:S03]  /*00c0*/  IMAD R0, R0, UR4, R3 ;  /* 0x0000000400007c24 */ /* 0x001fc6000f8e0203 */
[----:B----4-:R-:W-:Y:S01]  /*00d0*/  UIADD3 UR4, UPT, UPT, UR6, UR11, URZ ;  /* 0x0000000b06047290 */ /* 0x010fe2000fffe0ff */
[----:B------:R-:W-:Y:S02]  /*00e0*/  VIADD R0, R0, UR9 ;  /* 0x0000000900007c36 */ /* 0x000fe40008000000 */
[----:B---3--:R-:W-:-:S04]  /*00f0*/  IMAD R2, R5, UR5, R6 ;  /* 0x0000000505027c24 */ /* 0x008fc8000f8e0206 */
[----:B------:R-:W-:-:S04]  /*0100*/  VIADD R5, R2, UR9 ;  /* 0x0000000902057c36 */ /* 0x000fc80008000000 */
[----:B------:R-:W-:-:S04]  /*0110*/  IMAD R2, R5, UR4, R0 ;  /* 0x0000000405027c24 */ /* 0x000fc8000f8e0200 */
[----:B--2---:R-:W-:-:S05]  /*0120*/  IMAD.WIDE R18, R2, 0x8, R18 ;  /* 0x0000000802127825 */ /* 0x004fca00078e0212 */
[----:B-----5:R-:W2:Y:S01]  /*0130*/  LDG.E.64 R4, desc[UR18][R18.64] ;  /* 0x0000001212047981 */ /* 0x020ea2000c1e1b00 */
[----:B------:R-:W0:Y:S01]  /*0140*/  S2UR UR5, SR_CgaCtaId ;  /* 0x00000000000579c3 */ /* 0x000e220000008800 */
[----:B------:R-:W-:Y:S01]  /*0150*/  UMOV UR4, 0x400 ;  /* 0x0000040000047882 */ /* 0x000fe20000000000 */
[----:B------:R-:W-:Y:S01]  /*0160*/  IMAD R0, R6, UR10, R3 ;  /* 0x0000000a06007c24 */ /* 0x000fe2000f8e0203 */
[----:B------:R-:W-:Y:S01]  /*0170*/  UISETP.GE.AND UP0, UPT, UR9, URZ, UPT ;  /* 0x000000ff0900728c */ /* 0x000fe2000bf06270 */
[----:B------:R-:W-:Y:S02]  /*0180*/  CS2R R22, SRZ ;  /* 0x0000000000167805 */ /* 0x000fe4000001ff00 */
[----:B------:R-:W-:Y:S01]  /*0190*/  IMAD.SHL.U32 R7, R0, 0x8, RZ ;  /* 0x0000000800077824 */ /* 0x000fe200078e00ff */
[----:B0-----:R-:W-:-:S06]  /*01a0*/  ULEA UR4, UR5, UR4, 0x18 ;  /* 0x0000000405047291 */ /* 0x001fcc000f8ec0ff */
[----:B------:R-:W-:-:S03]  /*01b0*/  VIADD R0, R7, UR4 ;  /* 0x0000000407007c36 */ /* 0x000fc60008000000 */
[----:B--2---:R0:W-:Y:S01]  /*01c0*/  STS.64 [R7+UR4], R4 ;  /* 0x0000000407007988 */ /* 0x0041e20008000a04 */
[----:B------:R-:W-:Y:S06]  /*01d0*/  BAR.SYNC.DEFER_BLOCKING 0x0 ;  /* 0x0000000000007b1d */ /* 0x000fec0000010000 */
[----:B------:R-:W-:Y:S05]  /*01e0*/  BRA.U !UP0, `(.L_x_6) ;  /* 0x0000000908647547 */ /* 0x000fea000b800000 */
[----:B------:R-:W-:Y:S01]  /*01f0*/  UISETP.GE.U32.AND UP0, UPT, UR6, 0x7, UPT ;  /* 0x000000070600788c */ /* 0x000fe2000bf06070 */
[----:B0-----:R-:W-:Y:S01]  /*0200*/  IMAD R5, RZ, RZ, -UR9 ;  /* 0x80000009ff057e24 */ /* 0x001fe2000f8e02ff */
[----:B------:R-:W-:-:S07]  /*0210*/  CS2R R22, SRZ ;  /* 0x0000000000167805 */ /* 0x000fce000001ff00 */
[----:B------:R-:W-:Y:S05]  /*0220*/  BRA.U !UP0, `(.L_x_7) ;  /* 0x0000000508387547 */ /* 0x000fea000b800000 */
[----:B------:R-:W-:Y:S01]  /*0230*/  UIADD3 UR5, UPT, UPT, UR6, 0x1, URZ ;  /* 0x0000000106057890 */ /* 0x000fe2000fffe0ff */
[----:B------:R-:W-:Y:S01]  /*0240*/  IMAD R4, R5, 0x8, R7 ;  /* 0x0000000805047824 */ /* 0x000fe200078e0207 */
[----:B------:R-:W-:Y:S01]  /*0250*/  UIADD3 UR8, UPT, UPT, -UR9, 0x3, URZ ;  /* 0x0000000309087890 */ /* 0x000fe2000fffe1ff */
[----:B------:R-:W-:Y:S01]  /*0260*/  MOV R5, UR4 ;  /* 0x0000000400057c02 */ /* 0x000fe20008000f00 */
[----:B------:R-:W-:Y:S01]  /*0270*/  ULOP3.LUT UR5, UR5, 0x7ffffff8, URZ, 0xc0, !UPT ;  /* 0x7ffffff805057892 */ /* 0x000fe2000f8ec0ff */
[----:B------:R-:W-:Y:S01]  /*0280*/  VIADD R26, R3, -UR9 ;  /* 0x80000009031a7c36 */ /* 0x000fe20008000000 */
[----:B------:R-:W-:Y:S02]  /*0290*/  CS2R R22, SRZ ;  /* 0x0000000000167805 */ /* 0x000fe4000001ff00 */
[----:B------:R-:W-:Y:S01]  /*02a0*/  IADD3 R4, PT, PT, R4, 0x20, R5 ;  /* 0x0000002004047810 */ /* 0x000fe20007ffe005 */
[----:B------:R-:W-:Y:S01]  /*02b0*/  IMAD.U32 R5, RZ, RZ, UR8 ;  /* 0x00000008ff057e24 */ /* 0x000fe2000f8e00ff */
[----:B------:R-:W0:Y:S01]  /*02c0*/  LDCU UR10, c[0x0][0x390] ;  /* 0x00007200ff0a77ac */ /* 0x000e220008000800 */
[----:B------:R-:W-:Y:S01]  /*02d0*/  UIADD3 UR7, UPT, UPT, -UR5, URZ, URZ ;  /* 0x000000ff05077290 */ /* 0x000fe2000fffe1ff */
[----:B------:R-:W-:-:S11]  /*02e0*/  UMOV UR8, UR6 ;  /* 0x0000000600087c82 */ /* 0x000fd60008000000 */
.L_x_8:
[----:B0-----:R-:W-:Y:S01]  /*02f0*/  ISETP.GE.AND P0, PT, R26, UR10, PT ;  /* 0x0000000a1a007c0c */ /* 0x001fe2000bf06270 */
[----:B------:R-:W-:-:S03]  /*0300*/  VIADD R21, R5, 0xfffffffd ;  /* 0xfffffffd05157836 */ /* 0x000fc60000000000 */
[----:B------:R-:W-:Y:S01]  /*0310*/  ISETP.LT.OR P0, PT, R26, RZ, P0 ;  /* 0x000000ff1a00720c */ /* 0x000fe20000701670 */
[----:B------:R-:W-:-:S12]  /*0320*/  IMAD.WIDE R20, R21, 0x8, R18 ;  /* 0x0000000815147825 */ /* 0x000fd800078e0212 */
[----:B------:R-:W0:Y:S04]  /*0330*/  @!P0 LDS.64 R6, [R4+-0x20] ;  /* 0xffffe00004068984 */ /* 0x000e280000000a00 */
[----:B------:R-:W0:Y:S01]  /*0340*/  @P0 LDG.E.64 R6, desc[UR18][R20.64] ;  /* 0x0000001214060981 */ /* 0x000e22000c1e1b00 */
[C---:B------:R-:W-:Y:S02]  /*0350*/  VIADD R8, R26.reuse, 0x1 ;  /* 0x000000011a087836 */ /* 0x040fe40000000000 */
[----:B------:R-:W-:-:S03]  /*0360*/  VIADD R9, R26, 0x2 ;  /* 0x000000021a097836 */ /* 0x000fc60000000000 */
[C---:B------:R-:W-:Y:S02]  /*0370*/  ISETP.GE.AND P0, PT, R8.reuse, UR10, PT ;  /* 0x0000000a08007c0c */ /* 0x040fe4000bf06270 */
[C---:B------:R-:W-:Y:S02]  /*0380*/  ISETP.GE.AND P1, PT, R9.reuse, UR10, PT ;  /* 0x0000000a09007c0c */ /* 0x040fe4000bf26270 */
[----:B------:R-:W-:Y:S02]  /*0390*/  ISETP.GT.AND P0, PT, R8, -0x1, !P0 ;  /* 0xffffffff0800780c */ /* 0x000fe40004704270 */
[----:B------:R-:W-:Y:S02]  /*03a0*/  ISETP.GT.AND P1, PT, R9, -0x1, !P1 ;  /* 0xffffffff0900780c */ /* 0x000fe40004f24270 */
[C---:B------:R-:W-:Y:S01]  /*03b0*/  IADD3 R8, PT, PT, R26.reuse, 0x3, RZ ;  /* 0x000000031a087810 */ /* 0x040fe20007ffe0ff */
[----:B------:R-:W-:-:S03]  /*03c0*/  VIADD R9, R26, 0x4 ;  /* 0x000000041a097836 */ /* 0x000fc60000000000 */
[----:B------:R-:W-:-:S05]  /*03d0*/  ISETP.GE.AND P2, PT, R8, UR10, PT ;  /* 0x0000000a08007c0c */ /* 0x000fca000bf46270 */
[----:B------:R-:W2:Y:S01]  /*03e0*/  @!P0 LDG.E.64 R16, desc[UR18][R20.64+0x8] ;  /* 0x0000081214108981 */ /* 0x000ea2000c1e1b00 */
[----:B------:R-:W-:Y:S02]  /*03f0*/  ISETP.GT.AND P2, PT, R8, -0x1, !P2 ;  /* 0xffffffff0800780c */ /* 0x000fe40005744270 */
[C---:B------:R-:W-:Y:S01]  /*0400*/  ISETP.GE.AND P3, PT, R9.reuse, UR10, PT ;  /* 0x0000000a09007c0c */ /* 0x040fe2000bf66270 */
[----:B------:R-:W3:Y:S01]  /*0410*/  @!P1 LDG.E.64 R14, desc[UR18][R20.64+0x10] ;  /* 0x00001012140e9981 */ /* 0x000ee2000c1e1b00 */
[----:B------:R-:W-:Y:S01]  /*0420*/  USHF.L.U32 UR4, UR8, 0x3, URZ ;  /* 0x0000000308047899 */ /* 0x000fe200080006ff */
[C---:B------:R-:W-:Y:S01]  /*0430*/  VIADD R8, R26.reuse, 0x5 ;  /* 0x000000051a087836 */ /* 0x040fe20000000000 */
[----:B------:R-:W-:Y:S01]  /*0440*/  ISETP.GT.AND P3, PT, R9, -0x1, !P3 ;  /* 0xffffffff0900780c */ /* 0x000fe20005f64270 */
[----:B------:R-:W-:-:S03]  /*0450*/  VIADD R9, R26, 0x6 ;  /* 0x000000061a097836 */ /* 0x000fc60000000000 */
[----:B------:R-:W-:-:S03]  /*0460*/  ISETP.GE.AND P4, PT, R8, UR10, PT ;  /* 0x0000000a08007c0c */ /* 0x000fc6000bf86270 */
[----:B------:R-:W4:Y:S01]  /*0470*/  @!P2 LDG.E.64 R12, desc[UR18][R20.64+0x18] ;  /* 0x00001812140ca981 */ /* 0x000f22000c1e1b00 */
[----:B------:R-:W-:Y:S02]  /*0480*/  ISETP.GT.AND P4, PT, R8, -0x1, !P4 ;  /* 0xffffffff0800780c */ /* 0x000fe40006784270 */
[----:B------:R-:W0:Y:S01]  /*0490*/  LDCU.64 UR12, c[0x3][UR4] ;  /* 0x00c00000040c77ac */ /* 0x000e220008000a00 */
[C---:B------:R-:W-:Y:S02]  /*04a0*/  ISETP.GE.AND P5, PT, R9.reuse, UR10, PT ;  /* 0x0000000a09007c0c */ /* 0x040fe4000bfa6270 */
[----:B------:R-:W5:Y:S01]  /*04b0*/  @!P3 LDG.E.64 R10, desc[UR18][R20.64+0x20] ;  /* 0x00002012140ab981 */ /* 0x000f62000c1e1b00 */
[----:B------:R-:W-:Y:S01]  /*04c0*/  VIADD R24, R26, 0x7 ;  /* 0x000000071a187836 */ /* 0x000fe20000000000 */
[----:B------:R-:W-:-:S04]  /*04d0*/  ISETP.GT.AND P5, PT, R9, -0x1, !P5 ;  /* 0xffffffff0900780c */ /* 0x000fc80006fa4270 */
[C---:B------:R-:W-:Y:S02]  /*04e0*/  ISETP.GE.AND P6, PT, R24.reuse, UR10, PT ;  /* 0x0000000a18007c0c */ /* 0x040fe4000bfc6270 */
[----:B------:R-:W5:Y:S02]  /*04f0*/  @!P4 LDG.E.64 R8, desc[UR18][R20.64+0x28] ;  /* 0x000028121408c981 */ /* 0x000f64000c1e1b00 */
[----:B------:R-:W-:-:S13]  /*0500*/  ISETP.GT.AND P6, PT, R24, -0x1, !P6 ;  /* 0xffffffff1800780c */ /* 0x000fda00077c4270 */
[----:B------:R-:W5:Y:S01]  /*0510*/  @!P6 LDG.E.64 R24, desc[UR18][R20.64+0x38] ;  /* 0x000038121418e981 */ /* 0x000f62000c1e1b00 */
[----:B0-----:R-:W-:-:S03]  /*0520*/  DFMA R22, R6, UR12, R22 ;  /* 0x0000000c06167c2b */ /* 0x001fc60008000016 */
[----:B------:R-:W5:Y:S04]  /*0530*/  @!P5 LDG.E.64 R6, desc[UR18][R20.64+0x30] ;  /* 0x000030121406d981 */ /* 0x000f68000c1e1b00 */
[----:B------:R-:W2:Y:S04]  /*0540*/  @P0 LDS.64 R16, [R4+-0x18] ;  /* 0xffffe80004100984 */ /* 0x000ea80000000a00 */
[----:B------:R-:W3:Y:S01]  /*0550*/  @P1 LDS.64 R14, [R4+-0x10] ;  /* 0xfffff000040e1984 */ /* 0x000ee20000000a00 */
[----:B------:R-:W2:Y:S03]  /*0560*/  LDCU.64 UR12, c[0x3][UR4+-0x8] ;  /* 0x00ffff00040c77ac */ /* 0x000ea60008000a00 */
[----:B------:R-:W4:Y:S04]  /*0570*/  @P2 LDS.64 R12, [R4+-0x8] ;  /* 0xfffff800040c2984 */ /* 0x000f280000000a00 */
[----:B------:R-:W5:Y:S01]  /*0580*/  @P3 LDS.64 R10, [R4] ;  /* 0x00000000040a3984 */ /* 0x000f620000000a00 */
[----:B------:R-:W3:Y:S03]  /*0590*/  LDCU.64 UR14, c[0x3][UR4+-0x10] ;  /* 0x00fffe00040e77ac */ /* 0x000ee60008000a00 */
[----:B------:R-:W0:Y:S01]  /*05a0*/  @P4 LDS.64 R8, [R4+0x8] ;  /* 0x0000080004084984 */ /* 0x000e220000000a00 */
[----:B------:R-:W4:Y:S01]  /*05b0*/  LDCU.64 UR16, c[0x3][UR4+-0x18] ;  /* 0x00fffd00041077ac */ /* 0x000f220008000a00 */
[----:B--2---:R-:W-:Y:S01]  /*05c0*/  DFMA R16, R16, UR12, R22 ;  /* 0x0000000c10107c2b */ /* 0x004fe20008000016 */
[----:B------:R-:W5:Y:S01]  /*05d0*/  LDCU.64 UR12, c[0x3][UR4+-0x20] ;  /* 0x00fffc00040c77ac */ /* 0x000f620008000a00 */
[----:B------:R-:W-:Y:S06]  /*05e0*/  @P6 LDS.64 R24, [R4+0x18] ;  /* 0x0000180004186984 */ /* 0x000fec0000000a00 */
[----:B---3--:R-:W-:Y:S01]  /*05f0*/  DFMA R14, R14, UR14, R16 ;  /* 0x0000000e0e0e7c2b */ /* 0x008fe20008000010 */
[----:B------:R-:W0:Y:S07]  /*0600*/  LDCU.64 UR14, c[0x3][UR4+-0x28] ;  /* 0x00fffb00040e77ac */ /* 0x000e2e0008000a00 */
[----:B----4-:R-:W-:Y:S01]  /*0610*/  DFMA R12, R12, UR16, R14 ;  /* 0x000000100c0c7c2b */ /* 0x010fe2000800000e */
[----:B------:R-:W1:Y:S07]  /*0620*/  LDCU.64 UR16, c[0x3][UR4+-0x30] ;  /* 0x00fffa00041077ac */ /* 0x000e6e0008000a00 */
[----:B-----5:R-:W-:Y:S01]  /*0630*/  DFMA R10, R10, UR12, R12 ;  /* 0x0000000c0a0a7c2b */ /* 0x020fe2000800000c */
[----:B------:R-:W2:Y:S01]  /*0640*/  LDCU.64 UR4, c[0x3][UR4+-0x38] ;  /* 0x00fff900040477ac */ /* 0x000ea20008000a00 */
[----:B------:R-:W-:-:S06]  /*0650*/  UIADD3 UR7, UPT, UPT, UR7, 0x8, URZ ;  /* 0x0000000807077890 */ /* 0x000fcc000fffe0ff */
[----:B0-----:R-:W-:Y:S01]  /*0660*/  DFMA R8, R8, UR14, R10 ;  /* 0x0000000e08087c2b */ /* 0x001fe2000800000a */
[----:B------:R-:W-:Y:S01]  /*0670*/  UISETP.NE.AND UP0, UPT, UR7, URZ, UPT ;  /* 0x000000ff0700728c */ /* 0x000fe2000bf05270 */
[----:B------:R-:W-:Y:S01]  /*0680*/  IADD3 R5, PT, PT, R5, 0x8, RZ ;  /* 0x0000000805057810 */ /* 0x000fe20007ffe0ff */
[----:B------:R-:W-:Y:S01]  /*0690*/  VIADD R26, R26, 0x8 ;  /* 0x000000081a1a7836 */ /* 0x000fe20000000000 */
[----:B------:R-:W-:Y:S01]  /*06a0*/  UIADD3 UR8, UPT, UPT, UR8, -0x8, URZ ;  /* 0xfffffff808087890 */ /* 0x000fe2000fffe0ff */
[----:B------:R0:W1:Y:S02]  /*06b0*/  @P5 LDS.64 R6, [R4+0x10] ;  /* 0x0000100004065984 */ /* 0x0000640000000a00 */
[----:B0-----:R-:W-:Y:S01]  /*06c0*/  VIADD R4, R4, 0x40 ;  /* 0x0000004004047836 */ /* 0x001fe20000000000 */
[----:B-1----:R-:W-:-:S08]  /*06d0*/  DFMA R6, R6, UR16, R8 ;  /* 0x0000001006067c2b */ /* 0x002fd00008000008 */
[----:B--2---:R-:W-:Y:S01]  /*06e0*/  DFMA R22, R24, UR4, R6 ;  /* 0x0000000418167c2b */ /* 0x004fe20008000006 */
[----:B------:R-:W-:Y:S10]  /*06f0*/  BRA.U UP0, `(.L_x_8) ;  /* 0xfffffff900fc7547 */ /* 0x000ff4000b83ffff */
[----:B------:R-:W-:-:S07]  /*0700*/  VIADD R5, R5, 0xfffffffd ;  /* 0xfffffffd05057836 */ /* 0x000fce0000000000 */
.L_x_7:
[----:B------:R-:W0:Y:S01]  /*0710*/  LDCU UR5, c[0x0][0x39c] ;  /* 0x00007380ff0577ac */ /* 0x000e220008000800 */
[----:B------:R-:W-:-:S04]  /*0720*/  ULOP3.LUT UR6, UR6, 0x6, URZ, 0xc0, !UPT ;  /* 0x0000000606067892 */ /* 0x000fc8000f8ec0ff */
[----:B------:R-:W-:Y:S02]  /*0730*/  UISETP.GE.U32.AND UP0, UPT, UR6, 0x3, UPT ;  /* 0x000000030600788c */ /* 0x000fe4000bf06070 */
[----:B0-----:R-:W-:-:S04]  /*0740*/  ULOP3.LUT UR4, UR5, 0x1, URZ, 0xc0, !UPT ;  /* 0x0000000105047892 */ /* 0x001fc8000f8ec0ff */
[----:B------:R-:W-:-:S03]  /*0750*/  UISETP.NE.U32.AND UP1, UPT, UR4, 0x1, UPT ;  /* 0x000000010400788c */ /* 0x000fc6000bf25070 */
[----:B------:R-:W-:Y:S08]  /*0760*/  BRA.U !UP0, `(.L_x_9) ;  /* 0x0000000108887547 */ /* 0x000ff0000b800000 */
[C---:B------:R-:W-:Y:S01]  /*0770*/  IMAD.IADD R4, R5.reuse, 0x1, R3 ;  /* 0x0000000105047824 */ /* 0x040fe200078e0203 */
[----:B------:R-:W0:Y:S01]  /*0780*/  LDCU UR4, c[0x0][0x39c] ;  /* 0x00007380ff0477ac */ /* 0x000e220008000800 */
[----:B------:R-:W-:-:S03]  /*0790*/  IMAD.WIDE R12, R5, 0x8, R18 ;  /* 0x00000008050c7825 */ /* 0x000fc600078e0212 */
[C---:B------:R-:W-:Y:S01]  /*07a0*/  ISETP.GE.AND P0, PT, R4.reuse, UR10, PT ;  /* 0x0000000a04007c0c */ /* 0x040fe2000bf06270 */
[C---:B------:R-:W-:Y:S01]  /*07b0*/  VIADD R7, R4.reuse, 0x2 ;  /* 0x0000000204077836 */ /* 0x040fe20000000000 */
[C---:B------:R-:W-:Y:S02]  /*07c0*/  IADD3 R6, PT, PT, R4.reuse, 0x1, RZ ;  /* 0x0000000104067810 */ /* 0x040fe40007ffe0ff */
[----:B------:R-:W-:Y:S02]  /*07d0*/  ISETP.GT.AND P0, PT, R4, -0x1, !P0 ;  /* 0xffffffff0400780c */ /* 0x000fe40004704270 */
[C---:B------:R-:W-:Y:S02]  /*07e0*/  ISETP.GE.AND P1, PT, R6.reuse, UR10, PT ;  /* 0x0000000a06007c0c */ /* 0x040fe4000bf26270 */
[C---:B------:R-:W-:Y:S02]  /*07f0*/  ISETP.GE.AND P2, PT, R7.reuse, UR10, PT ;  /* 0x0000000a07007c0c */ /* 0x040fe4000bf46270 */
[----:B------:R-:W-:Y:S01]  /*0800*/  ISETP.GT.AND P1, PT, R6, -0x1, !P1 ;  /* 0xffffffff0600780c */ /* 0x000fe20004f24270 */
[----:B------:R-:W-:Y:S01]  /*0810*/  VIADD R4, R4, 0x3 ;  /* 0x0000000304047836 */ /* 0x000fe20000000000 */
[----:B------:R-:W-:-:S05]  /*0820*/  ISETP.GT.AND P2, PT, R7, -0x1, !P2 ;  /* 0xffffffff0700780c */ /* 0x000fca0005744270 */
[----:B------:R-:W2:Y:S01]  /*0830*/  @!P0 LDG.E.64 R16, desc[UR18][R12.64] ;  /* 0x000000120c108981 */ /* 0x000ea2000c1e1b00 */
[----:B------:R-:W-:-:S05]  /*0840*/  ISETP.GE.AND P3, PT, R4, UR10, PT ;  /* 0x0000000a04007c0c */ /* 0x000fca000bf66270 */
[----:B------:R-:W3:Y:S01]  /*0850*/  @!P1 LDG.E.64 R6, desc[UR18][R12.64+0x8] ;  /* 0x000008120c069981 */ /* 0x000ee2000c1e1b00 */
[----:B------:R-:W-:-:S03]  /*0860*/  ISETP.GT.AND P3, PT, R4, -0x1, !P3 ;  /* 0xffffffff0400780c */ /* 0x000fc60005f64270 */
[----:B------:R-:W4:Y:S10]  /*0870*/  @!P2 LDG.E.64 R8, desc[UR18][R12.64+0x10] ;  /* 0x000010120c08a981 */ /* 0x000f34000c1e1b00 */
[----:B------:R1:W5:Y:S01]  /*0880*/  @!P3 LDG.E.64 R10, desc[UR18][R12.64+0x18] ;  /* 0x000018120c0ab981 */ /* 0x000362000c1e1b00 */
[C---:B------:R-:W-:Y:S01]  /*0890*/  IMAD R24, R5.reuse, 0x8, R0 ;  /* 0x0000000805187824 */ /* 0x040fe200078e0200 */
[----:B0-----:R-:W-:-:S02]  /*08a0*/  IADD3 R4, PT, PT, -R5, UR4, RZ ;  /* 0x0000000405047c10 */ /* 0x001fc4000fffe1ff */
[----:B------:R-:W-:-:S03]  /*08b0*/  IADD3 R5, PT, PT, R5, 0x4, RZ ;  /* 0x0000000405057810 */ /* 0x000fc60007ffe0ff */
[----:B------:R-:W-:-:S04]  /*08c0*/  IMAD.SHL.U32 R4, R4, 0x8, RZ ;  /* 0x0000000804047824 */ /* 0x000fc800078e00ff */
[----:B------:R-:W2:Y:S08]  /*08d0*/  LDC.64 R20, c[0x3][R4] ;  /* 0x00c0000004147b82 */ /* 0x000eb00000000a00 */
[----:B------:R-:W3:Y:S08]  /*08e0*/  LDC.64 R14, c[0x3][R4+-0x8] ;  /* 0x00fffe00040e7b82 */ /* 0x000ef00000000a00 */
[----:B-1----:R-:W4:Y:S01]  /*08f0*/  LDC.64 R12, c[0x3][R4+-0x10] ;  /* 0x00fffc00040c7b82 */ /* 0x002f220000000a00 */
[----:B------:R-:W2:Y:S04]  /*0900*/  @P0 LDS.64 R16, [R24] ;  /* 0x0000000018100984 */ /* 0x000ea80000000a00 */
[----:B------:R-:W3:Y:S04]  /*0910*/  @P1 LDS.64 R6, [R24+0x8] ;  /* 0x0000080018061984 */ /* 0x000ee80000000a00 */
[----:B------:R-:W4:Y:S04]  /*0920*/  @P2 LDS.64 R8, [R24+0x10] ;  /* 0x0000100018082984 */ /* 0x000f280000000a00 */
[----:B------:R-:W5:Y:S01]  /*0930*/  @P3 LDS.64 R10, [R24+0x18] ;  /* 0x00001800180a3984 */ /* 0x000f620000000a00 */
[----:B--2---:R-:W-:Y:S01]  /*0940*/  DFMA R16, R20, R16, R22 ;  /* 0x000000101410722b */ /* 0x004fe20000000016 */
[----:B------:R-:W5:Y:S07]  /*0950*/  LDC.64 R22, c[0x3][R4+-0x18] ;  /* 0x00fffa0004167b82 */ /* 0x000f6e0000000a00 */
[----:B---3--:R-:W-:-:S08]  /*0960*/  DFMA R6, R14, R6, R16 ;  /* 0x000000060e06722b */ /* 0x008fd00000000010 */
[----:B----4-:R-:W-:-:S08]  /*0970*/  DFMA R6, R12, R8, R6 ;  /* 0x000000080c06722b */ /* 0x010fd00000000006 */
[----:B-----5:R-:W-:-:S11]  /*0980*/  DFMA R22, R22, R10, R6 ;  /* 0x0000000a1616722b */ /* 0x020fd60000000006 */
.L_x_9:
[----:B------:R-:W-:Y:S05]  /*0990*/  BRA.U UP1, `(.L_x_10) ;  /* 0x00000001014c7547 */ /* 0x000fea000b800000 */
[C---:B------:R-:W-:Y:S02]  /*09a0*/  IMAD.IADD R6, R5.reuse, 0x1, R3 ;  /* 0x0000000105067824 */ /* 0x040fe400078e0203 */
[----:B------:R-:W-:-:S03]  /*09b0*/  IMAD.WIDE R14, R5, 0x8, R18 ;  /* 0x00000008050e7825 */ /* 0x000fc600078e0212 */
[C---:B------:R-:W-:Y:S01]  /*09c0*/  ISETP.GE.AND P0, PT, R6.reuse, UR10, PT ;  /* 0x0000000a06007c0c */ /* 0x040fe2000bf06270 */
[----:B------:R-:W-:-:S03]  /*09d0*/  VIADD R4, R6, 0x1 ;  /* 0x0000000106047836 */ /* 0x000fc60000000000 */
[----:B------:R-:W-:Y:S02]  /*09e0*/  ISETP.GT.AND P0, PT, R6, -0x1, !P0 ;  /* 0xffffffff0600780c */ /* 0x000fe40004704270 */
[----:B------:R-:W-:-:S04]  /*09f0*/  ISETP.GE.AND P1, PT, R4, UR10, PT ;  /* 0x0000000a04007c0c */ /* 0x000fc8000bf26270 */
[----:B------:R-:W-:-:S07]  /*0a00*/  ISETP.GT.AND P1, PT, R4, -0x1, !P1 ;  /* 0xffffffff0400780c */ /* 0x000fce0004f24270 */
[----:B------:R-:W2:Y:S06]  /*0a10*/  @!P0 LDG.E.64 R6, desc[UR18][R14.64] ;  /* 0x000000120e068981 */ /* 0x000eac000c1e1b00 */
[----:B------:R-:W3:Y:S01]  /*0a20*/  @!P1 LDG.E.64 R10, desc[UR18][R14.64+0x8] ;  /* 0x000008120e0a9981 */ /* 0x000ee2000c1e1b00 */
[C---:B------:R-:W-:Y:S01]  /*0a30*/  IMAD R4, R5.reuse, 0x8, R0 ;  /* 0x0000000805047824 */ /* 0x040fe200078e0200 */
[C---:B------:R-:W-:Y:S02]  /*0a40*/  IADD3 R8, PT, PT, -R5.reuse, UR5, RZ ;  /* 0x0000000505087c10 */ /* 0x040fe4000fffe1ff */
[----:B------:R-:W-:-:S03]  /*0a50*/  IADD3 R5, PT, PT, R5, 0x2, RZ ;  /* 0x0000000205057810 */ /* 0x000fc60007ffe0ff */
[----:B------:R-:W-:-:S04]  /*0a60*/  IMAD.SHL.U32 R16, R8, 0x8, RZ ;  /* 0x0000000808107824 */ /* 0x000fc800078e00ff */
[----:B------:R-:W2:Y:S08]  /*0a70*/  LDC.64 R8, c[0x3][R16] ;  /* 0x00c0000010087b82 */ /* 0x000eb00000000a00 */
[----:B------:R-:W3:Y:S01]  /*0a80*/  LDC.64 R12, c[0x3][R16+-0x8] ;  /* 0x00fffe00100c7b82 */ /* 0x000ee20000000a00 */
[----:B------:R-:W2:Y:S04]  /*0a90*/  @P0 LDS.64 R6, [R4] ;  /* 0x0000000004060984 */ /* 0x000ea80000000a00 */
[----:B------:R-:W3:Y:S01]  /*0aa0*/  @P1 LDS.64 R10, [R4+0x8] ;  /* 0x00000800040a1984 */ /* 0x000ee20000000a00 */
[----:B--2---:R-:W-:-:S08]  /*0ab0*/  DFMA R6, R8, R6, R22 ;  /* 0x000000060806722b */ /* 0x004fd00000000016 */
[----:B---3--:R-:W-:-:S11]  /*0ac0*/  DFMA R22, R12, R10, R6 ;  /* 0x0000000a0c16722b */ /* 0x008fd60000000006 */
.L_x_10:
[----:B------:R-:W-:-:S05]  /*0ad0*/  IMAD.IADD R3, R3, 0x1, R5 ;  /* 0x0000000103037824 */ /* 0x000fca00078e0205 */
[----:B------:R-:W-:-:S04]  /*0ae0*/  ISETP.GE.AND P0, PT, R3, UR10, PT ;  /* 0x0000000a03007c0c */ /* 0x000fc8000bf06270 */
[----:B------:R-:W-:-:S13]  /*0af0*/  ISETP.GT.AND P0, PT, R3, -0x1, !P0 ;  /* 0xffffffff0300780c */ /* 0x000fda0004704270 */
[----:B------:R-:W-:-:S05]  /*0b00*/  @!P0 IMAD.WIDE R18, R5, 0x8, R18 ;  /* 0x0000000805128825 */ /* 0x000fca00078e0212 */
[----:B------:R-:W2:Y:S01]  /*0b10*/  @!P0 LDG.E.64 R6, desc[UR18][R18.64] ;  /* 0x0000001212068981 */ /* 0x000ea2000c1e1b00 */
[C---:B------:R-:W-:Y:S01]  /*0b20*/  @P0 IMAD R0, R5.reuse, 0x8, R0 ;  /* 0x0000000805000824 */ /* 0x040fe200078e0200 */
[----:B------:R-:W-:-:S05]  /*0b30*/  IADD3 R5, PT, PT, -R5, UR5, RZ ;  /* 0x0000000505057c10 */ /* 0x000fca000fffe1ff */
[----:B------:R-:W-:-:S06]  /*0b40*/  IMAD.SHL.U32 R5, R5, 0x8, RZ ;  /* 0x0000000805057824 */ /* 0x000fcc00078e00ff */
[----:B------:R-:W2:Y:S01]  /*0b50*/  LDC.64 R4, c[0x3][R5] ;  /* 0x00c0000005047b82 */ /* 0x000ea20000000a00 */
[----:B------:R-:W2:Y:S02]  /*0b60*/  @P0 LDS.64 R6, [R0] ;  /* 0x0000000000060984 */ /* 0x000ea40000000a00 */
[----:B--2---:R-:W-:-:S11]  /*0b70*/  DFMA R22, R4, R6, R22 ;  /* 0x000000060416722b */ /* 0x004fd60000000016 */
.L_x_6:
[----:B0-----:R-:W0:Y:S02]  /*0b80*/  LDC.64 R4, c[0x0][0x380] ;  /* 0x0000e000ff047b82 */ /* 0x001e240000000a00 */
[----:B0-----:R-:W-:-:S05]  /*0b90*/  IMAD.WIDE R2, R2, 0x8, R4 ;  /* 0x0000000802027825 */ /* 0x001fca00078e0204 */
[----:B------:R-:W-:Y:S01]  /*0ba0*/  STG.E.64 desc[UR18][R2.64], R22 ;  /* 0x0000001602007986 */ /* 0x000fe2000c101b12 */
[----:B------:R-:W-:Y:S05]  /*0bb0*/  EXIT ;  /* 0x000000000000794d */ /* 0x000fea0003800000 */
.L_x_11:
        /* <DEDUP_REMOVED lines=12> */
.L_x_13:


//--------------------- .nv.shared._Z20convolutionColumnGPUPdS_iiii --------------------------
	.section	.nv.shared._Z20convolutionColumnGPUPdS_iiii,"aw",@nobits
	.sectionflags	@""
	.align	16
	.zero		1024


//--------------------- .nv.shared.reserved.0     --------------------------
	.section	.nv.shared.reserved.0,"aw",@nobits
	.weak		__nv_reservedSMEM_offset_0_alias
	.size		__nv_reservedSMEM_offset_0_alias, 0, 64
	.other		__nv_reservedSMEM_offset_0_alias,@"STO_CUDA_RESERVED_SHARED STV_DEFAULT"
__nv_reservedSMEM_offset_0_alias:
	.zero		0
	.zero		64


//--------------------- .nv.shared._Z17convolutionRowGPUPdS_iiii --------------------------
	.section	.nv.shared._Z17convolutionRowGPUPdS_iiii,"aw",@nobits
	.sectionflags	@""
	.align	16
	.zero		1024


//--------------------- .nv.constant0._Z20convolutionColumnGPUPdS_iiii --------------------------
	.section	.nv.constant0._Z20convolutionColumnGPUPdS_iiii,"a",@progbits
	.sectionflags	@""
	.align	4
.nv.constant0._Z20convolutionColumnGPUPdS_iiii:
	.zero		928


//--------------------- .nv.constant0._Z17convolutionRowGPUPdS_iiii --------------------------
	.section	.nv.constant0._Z17convolutionRowGPUPdS_iiii,"a",@progbits
	.sectionflags	@""
	.align	4
.nv.constant0._Z17convolutionRowGPUPdS_iiii:
	.zero		928


//--------------------- SYMBOLS --------------------------

	.type		.nv.reservedSmem.offset0,@object
	.size		.nv.reservedSmem.offset0,0x4
	.type		.nv.reservedSmem.cap,@object
	.size		.nv.reservedSmem.cap,0x4
